//
// Generated by NVIDIA NVVM Compiler
//
// Compiler Build ID: CL-36424714
// Cuda compilation tools, release 13.0, V13.0.88
// Based on NVVM 20.0.0
//

.version 9.0
.target sm_100
.address_size 64

	// .globl	_Z16gameOfLifeKernelPiS_i

.visible .entry _Z16gameOfLifeKernelPiS_i(
	.param .u64 .ptr .align 1 _Z16gameOfLifeKernelPiS_i_param_0,
	.param .u64 .ptr .align 1 _Z16gameOfLifeKernelPiS_i_param_1,
	.param .u32 _Z16gameOfLifeKernelPiS_i_param_2
)
{
	.reg .pred 	%p<87>;
	.reg .b32 	%r<212>;
	.reg .b64 	%rd<125>;

	ld.param.u64 	%rd7, [_Z16gameOfLifeKernelPiS_i_param_0];
	ld.param.u64 	%rd8, [_Z16gameOfLifeKernelPiS_i_param_1];
	ld.param.u32 	%r84, [_Z16gameOfLifeKernelPiS_i_param_2];
	cvta.to.global.u64 	%rd1, %rd8;
	cvta.to.global.u64 	%rd2, %rd7;
	mov.u32 	%r85, %ctaid.y;
	mov.u32 	%r86, %ntid.y;
	mov.u32 	%r87, %tid.y;
	mad.lo.s32 	%r1, %r85, %r86, %r87;
	shl.b32 	%r2, %r1, 1;
	mov.u32 	%r88, %ctaid.x;
	mov.u32 	%r89, %ntid.x;
	mov.u32 	%r90, %tid.x;
	mad.lo.s32 	%r91, %r88, %r89, %r90;
	shl.b32 	%r3, %r91, 1;
	setp.ge.s32 	%p9, %r2, %r84;
	@%p9 bra 	$L__BB0_45;
	mul.lo.s32 	%r4, %r2, %r84;
	setp.ge.s32 	%p10, %r3, %r84;
	cvt.s64.s32 	%rd9, %r4;
	cvt.s64.s32 	%rd3, %r3;
	add.s64 	%rd4, %rd3, %rd9;
	shl.b64 	%rd10, %rd4, 2;
	add.s64 	%rd5, %rd2, %rd10;
	@%p10 bra 	$L__BB0_23;
	setp.eq.s32 	%p11, %r1, 0;
	setp.gt.u32 	%p12, %r2, %r84;
	or.pred  	%p13, %p11, %p12;
	mov.b32 	%r182, 0;
	@%p13 bra 	$L__BB0_9;
	sub.s32 	%r5, %r4, %r84;
	setp.lt.s32 	%p14, %r3, 1;
	setp.gt.s32 	%p15, %r3, %r84;
	or.pred  	%p16, %p14, %p15;
	mov.b32 	%r182, 0;
	@%p16 bra 	$L__BB0_5;
	cvt.s64.s32 	%rd11, %r5;
	cvt.u64.u32 	%rd12, %r3;
	add.s64 	%rd13, %rd12, %rd11;
	shl.b64 	%rd14, %rd13, 2;
	add.s64 	%rd15, %rd2, %rd14;
	ld.global.u32 	%r182, [%rd15+-4];
$L__BB0_5:
	setp.lt.s32 	%p17, %r3, 0;
	@%p17 bra 	$L__BB0_7;
	add.s32 	%r94, %r3, %r5;
	mul.wide.s32 	%rd16, %r94, 4;
	add.s64 	%rd17, %rd2, %rd16;
	ld.global.u32 	%r95, [%rd17];
	add.s32 	%r182, %r95, %r182;
$L__BB0_7:
	add.s32 	%r96, %r3, 1;
	setp.lt.s32 	%p18, %r3, -1;
	setp.ge.s32 	%p19, %r96, %r84;
	or.pred  	%p20, %p18, %p19;
	@%p20 bra 	$L__BB0_9;
	cvt.s64.s32 	%rd18, %r5;
	add.s64 	%rd19, %rd3, %rd18;
	shl.b64 	%rd20, %rd19, 2;
	add.s64 	%rd21, %rd2, %rd20;
	ld.global.u32 	%r97, [%rd21+4];
	add.s32 	%r182, %r97, %r182;
$L__BB0_9:
	setp.lt.s32 	%p21, %r3, 1;
	setp.gt.s32 	%p22, %r3, %r84;
	or.pred  	%p1, %p21, %p22;
	@%p1 bra 	$L__BB0_11;
	add.s32 	%r98, %r3, %r4;
	add.s32 	%r99, %r98, -1;
	mul.wide.u32 	%rd22, %r99, 4;
	add.s64 	%rd23, %rd2, %rd22;
	ld.global.u32 	%r100, [%rd23];
	add.s32 	%r182, %r100, %r182;
$L__BB0_11:
	add.s32 	%r101, %r3, 1;
	setp.lt.s32 	%p23, %r3, -1;
	setp.ge.s32 	%p24, %r101, %r84;
	or.pred  	%p2, %p23, %p24;
	@%p2 bra 	$L__BB0_13;
	ld.global.u32 	%r102, [%rd5+4];
	add.s32 	%r182, %r102, %r182;
$L__BB0_13:
	add.s32 	%r103, %r2, 1;
	setp.ge.u32 	%p25, %r103, %r84;
	@%p25 bra 	$L__BB0_20;
	add.s32 	%r16, %r4, %r84;
	@%p1 bra 	$L__BB0_16;
	add.s32 	%r104, %r3, %r16;
	add.s32 	%r105, %r104, -1;
	mul.wide.u32 	%rd24, %r105, 4;
	add.s64 	%rd25, %rd2, %rd24;
	ld.global.u32 	%r106, [%rd25];
	add.s32 	%r182, %r106, %r182;
$L__BB0_16:
	setp.lt.s32 	%p26, %r3, 0;
	@%p26 bra 	$L__BB0_18;
	add.s32 	%r107, %r3, %r16;
	mul.wide.u32 	%rd26, %r107, 4;
	add.s64 	%rd27, %rd2, %rd26;
	ld.global.u32 	%r108, [%rd27];
	add.s32 	%r182, %r108, %r182;
$L__BB0_18:
	@%p2 bra 	$L__BB0_20;
	cvt.s64.s32 	%rd28, %r16;
	add.s64 	%rd29, %rd3, %rd28;
	shl.b64 	%rd30, %rd29, 2;
	add.s64 	%rd31, %rd2, %rd30;
	ld.global.u32 	%r109, [%rd31+4];
	add.s32 	%r182, %r109, %r182;
$L__BB0_20:
	add.s32 	%r23, %r3, %r4;
	mul.wide.s32 	%rd32, %r23, 4;
	add.s64 	%rd33, %rd2, %rd32;
	ld.global.u32 	%r110, [%rd33];
	setp.ne.s32 	%p27, %r110, 1;
	@%p27 bra 	$L__BB0_22;
	and.b32  	%r112, %r182, -2;
	setp.eq.s32 	%p29, %r112, 2;
	selp.u32 	%r113, 1, 0, %p29;
	add.s64 	%rd37, %rd1, %rd32;
	st.global.u32 	[%rd37], %r113;
	bra.uni 	$L__BB0_23;
$L__BB0_22:
	setp.eq.s32 	%p28, %r182, 3;
	selp.u32 	%r111, 1, 0, %p28;
	add.s64 	%rd35, %rd1, %rd32;
	st.global.u32 	[%rd35], %r111;
$L__BB0_23:
	add.s32 	%r114, %r3, 1;
	setp.ge.s32 	%p30, %r114, %r84;
	@%p30 bra 	$L__BB0_45;
	setp.eq.s32 	%p31, %r1, 0;
	setp.gt.u32 	%p32, %r2, %r84;
	or.pred  	%p33, %p31, %p32;
	mov.b32 	%r190, 0;
	@%p33 bra 	$L__BB0_31;
	sub.s32 	%r24, %r4, %r84;
	setp.lt.s32 	%p34, %r3, 0;
	setp.ge.s32 	%p35, %r3, %r84;
	or.pred  	%p36, %p34, %p35;
	mov.b32 	%r190, 0;
	@%p36 bra 	$L__BB0_27;
	add.s32 	%r117, %r3, %r24;
	mul.wide.s32 	%rd38, %r117, 4;
	add.s64 	%rd39, %rd2, %rd38;
	ld.global.u32 	%r190, [%rd39];
$L__BB0_27:
	setp.lt.s32 	%p37, %r3, -1;
	@%p37 bra 	$L__BB0_29;
	cvt.s64.s32 	%rd40, %r24;
	add.s64 	%rd41, %rd3, %rd40;
	shl.b64 	%rd42, %rd41, 2;
	add.s64 	%rd43, %rd2, %rd42;
	ld.global.u32 	%r118, [%rd43+4];
	add.s32 	%r190, %r118, %r190;
$L__BB0_29:
	add.s32 	%r119, %r3, 2;
	setp.lt.s32 	%p38, %r3, -2;
	setp.ge.s32 	%p39, %r119, %r84;
	or.pred  	%p40, %p38, %p39;
	@%p40 bra 	$L__BB0_31;
	cvt.s64.s32 	%rd44, %r24;
	add.s64 	%rd45, %rd3, %rd44;
	shl.b64 	%rd46, %rd45, 2;
	add.s64 	%rd47, %rd2, %rd46;
	ld.global.u32 	%r120, [%rd47+8];
	add.s32 	%r190, %r120, %r190;
$L__BB0_31:
	setp.lt.s32 	%p41, %r3, 0;
	setp.ge.s32 	%p42, %r3, %r84;
	or.pred  	%p3, %p41, %p42;
	@%p3 bra 	$L__BB0_33;
	add.s32 	%r121, %r3, %r4;
	mul.wide.u32 	%rd48, %r121, 4;
	add.s64 	%rd49, %rd2, %rd48;
	ld.global.u32 	%r122, [%rd49];
	add.s32 	%r190, %r122, %r190;
$L__BB0_33:
	add.s32 	%r33, %r3, 2;
	setp.lt.s32 	%p43, %r3, -2;
	setp.ge.s32 	%p44, %r33, %r84;
	or.pred  	%p4, %p43, %p44;
	@%p4 bra 	$L__BB0_35;
	add.s32 	%r123, %r33, %r4;
	mul.wide.u32 	%rd50, %r123, 4;
	add.s64 	%rd51, %rd2, %rd50;
	ld.global.u32 	%r124, [%rd51];
	add.s32 	%r190, %r124, %r190;
$L__BB0_35:
	add.s32 	%r125, %r2, 1;
	setp.ge.u32 	%p45, %r125, %r84;
	@%p45 bra 	$L__BB0_42;
	add.s32 	%r36, %r4, %r84;
	@%p3 bra 	$L__BB0_38;
	add.s32 	%r126, %r3, %r36;
	mul.wide.u32 	%rd52, %r126, 4;
	add.s64 	%rd53, %rd2, %rd52;
	ld.global.u32 	%r127, [%rd53];
	add.s32 	%r190, %r127, %r190;
$L__BB0_38:
	setp.lt.s32 	%p46, %r3, -1;
	@%p46 bra 	$L__BB0_40;
	cvt.s64.s32 	%rd54, %r36;
	add.s64 	%rd55, %rd3, %rd54;
	shl.b64 	%rd56, %rd55, 2;
	add.s64 	%rd57, %rd2, %rd56;
	ld.global.u32 	%r128, [%rd57+4];
	add.s32 	%r190, %r128, %r190;
$L__BB0_40:
	@%p4 bra 	$L__BB0_42;
	add.s32 	%r129, %r33, %r36;
	mul.wide.u32 	%rd58, %r129, 4;
	add.s64 	%rd59, %rd2, %rd58;
	ld.global.u32 	%r130, [%rd59];
	add.s32 	%r190, %r130, %r190;
$L__BB0_42:
	ld.global.u32 	%r131, [%rd5+4];
	setp.eq.s32 	%p47, %r131, 1;
	@%p47 bra 	$L__BB0_44;
	setp.eq.s32 	%p48, %r190, 3;
	selp.u32 	%r132, 1, 0, %p48;
	add.s64 	%rd61, %rd1, %rd10;
	st.global.u32 	[%rd61+4], %r132;
	bra.uni 	$L__BB0_45;
$L__BB0_44:
	and.b32  	%r133, %r190, -2;
	setp.eq.s32 	%p49, %r133, 2;
	selp.u32 	%r134, 1, 0, %p49;
	add.s64 	%rd63, %rd1, %rd10;
	st.global.u32 	[%rd63+4], %r134;
$L__BB0_45:
	add.s32 	%r43, %r2, 1;
	setp.ge.s32 	%p50, %r43, %r84;
	@%p50 bra 	$L__BB0_90;
	mul.lo.s32 	%r44, %r43, %r84;
	setp.ge.s32 	%p51, %r3, %r84;
	@%p51 bra 	$L__BB0_68;
	setp.ge.s32 	%p52, %r2, %r84;
	mov.b32 	%r198, 0;
	@%p52 bra 	$L__BB0_54;
	mul.lo.s32 	%r45, %r2, %r84;
	setp.lt.s32 	%p53, %r3, 1;
	setp.gt.s32 	%p54, %r3, %r84;
	or.pred  	%p55, %p53, %p54;
	mov.b32 	%r198, 0;
	@%p55 bra 	$L__BB0_50;
	add.s32 	%r137, %r3, %r45;
	add.s32 	%r138, %r137, -1;
	mul.wide.u32 	%rd64, %r138, 4;
	add.s64 	%rd65, %rd2, %rd64;
	ld.global.u32 	%r198, [%rd65];
$L__BB0_50:
	setp.lt.s32 	%p56, %r3, 0;
	@%p56 bra 	$L__BB0_52;
	add.s32 	%r139, %r3, %r45;
	mul.wide.u32 	%rd66, %r139, 4;
	add.s64 	%rd67, %rd2, %rd66;
	ld.global.u32 	%r140, [%rd67];
	add.s32 	%r198, %r140, %r198;
$L__BB0_52:
	add.s32 	%r141, %r3, 1;
	setp.lt.s32 	%p57, %r3, -1;
	setp.ge.s32 	%p58, %r141, %r84;
	or.pred  	%p59, %p57, %p58;
	@%p59 bra 	$L__BB0_54;
	cvt.s64.s32 	%rd68, %r45;
	cvt.s64.s32 	%rd69, %r3;
	add.s64 	%rd70, %rd69, %rd68;
	shl.b64 	%rd71, %rd70, 2;
	add.s64 	%rd72, %rd2, %rd71;
	ld.global.u32 	%r142, [%rd72+4];
	add.s32 	%r198, %r142, %r198;
$L__BB0_54:
	setp.lt.s32 	%p60, %r3, 1;
	setp.gt.s32 	%p61, %r3, %r84;
	or.pred  	%p5, %p60, %p61;
	@%p5 bra 	$L__BB0_56;
	add.s32 	%r143, %r3, %r44;
	add.s32 	%r144, %r143, -1;
	mul.wide.u32 	%rd73, %r144, 4;
	add.s64 	%rd74, %rd2, %rd73;
	ld.global.u32 	%r145, [%rd74];
	add.s32 	%r198, %r145, %r198;
$L__BB0_56:
	add.s32 	%r146, %r3, 1;
	setp.lt.s32 	%p62, %r3, -1;
	setp.ge.s32 	%p63, %r146, %r84;
	or.pred  	%p6, %p62, %p63;
	@%p6 bra 	$L__BB0_58;
	cvt.s64.s32 	%rd75, %r44;
	cvt.s64.s32 	%rd76, %r3;
	add.s64 	%rd77, %rd76, %rd75;
	shl.b64 	%rd78, %rd77, 2;
	add.s64 	%rd79, %rd2, %rd78;
	ld.global.u32 	%r147, [%rd79+4];
	add.s32 	%r198, %r147, %r198;
$L__BB0_58:
	add.s32 	%r148, %r2, 2;
	setp.ge.u32 	%p64, %r148, %r84;
	@%p64 bra 	$L__BB0_65;
	add.s32 	%r56, %r44, %r84;
	@%p5 bra 	$L__BB0_61;
	add.s32 	%r149, %r3, %r56;
	add.s32 	%r150, %r149, -1;
	mul.wide.u32 	%rd80, %r150, 4;
	add.s64 	%rd81, %rd2, %rd80;
	ld.global.u32 	%r151, [%rd81];
	add.s32 	%r198, %r151, %r198;
$L__BB0_61:
	setp.lt.s32 	%p65, %r3, 0;
	@%p65 bra 	$L__BB0_63;
	add.s32 	%r152, %r3, %r56;
	mul.wide.u32 	%rd82, %r152, 4;
	add.s64 	%rd83, %rd2, %rd82;
	ld.global.u32 	%r153, [%rd83];
	add.s32 	%r198, %r153, %r198;
$L__BB0_63:
	@%p6 bra 	$L__BB0_65;
	cvt.s64.s32 	%rd84, %r56;
	cvt.s64.s32 	%rd85, %r3;
	add.s64 	%rd86, %rd85, %rd84;
	shl.b64 	%rd87, %rd86, 2;
	add.s64 	%rd88, %rd2, %rd87;
	ld.global.u32 	%r154, [%rd88+4];
	add.s32 	%r198, %r154, %r198;
$L__BB0_65:
	add.s32 	%r63, %r3, %r44;
	mul.wide.s32 	%rd89, %r63, 4;
	add.s64 	%rd90, %rd2, %rd89;
	ld.global.u32 	%r155, [%rd90];
	setp.eq.s32 	%p66, %r155, 1;
	@%p66 bra 	$L__BB0_67;
	setp.eq.s32 	%p67, %r198, 3;
	selp.u32 	%r156, 1, 0, %p67;
	add.s64 	%rd92, %rd1, %rd89;
	st.global.u32 	[%rd92], %r156;
	bra.uni 	$L__BB0_68;
$L__BB0_67:
	and.b32  	%r157, %r198, -2;
	setp.eq.s32 	%p68, %r157, 2;
	selp.u32 	%r158, 1, 0, %p68;
	add.s64 	%rd94, %rd1, %rd89;
	st.global.u32 	[%rd94], %r158;
$L__BB0_68:
	add.s32 	%r159, %r3, 1;
	setp.ge.s32 	%p69, %r159, %r84;
	@%p69 bra 	$L__BB0_90;
	setp.ge.s32 	%p70, %r2, %r84;
	mov.b32 	%r206, 0;
	@%p70 bra 	$L__BB0_76;
	mul.lo.s32 	%r64, %r2, %r84;
	setp.lt.s32 	%p71, %r3, 0;
	setp.ge.s32 	%p72, %r3, %r84;
	or.pred  	%p73, %p71, %p72;
	mov.b32 	%r206, 0;
	@%p73 bra 	$L__BB0_72;
	add.s32 	%r162, %r3, %r64;
	mul.wide.u32 	%rd95, %r162, 4;
	add.s64 	%rd96, %rd2, %rd95;
	ld.global.u32 	%r206, [%rd96];
$L__BB0_72:
	setp.lt.s32 	%p74, %r3, -1;
	@%p74 bra 	$L__BB0_74;
	cvt.s64.s32 	%rd97, %r64;
	cvt.s64.s32 	%rd98, %r3;
	add.s64 	%rd99, %rd98, %rd97;
	shl.b64 	%rd100, %rd99, 2;
	add.s64 	%rd101, %rd2, %rd100;
	ld.global.u32 	%r163, [%rd101+4];
	add.s32 	%r206, %r163, %r206;
$L__BB0_74:
	add.s32 	%r69, %r3, 2;
	setp.lt.s32 	%p75, %r3, -2;
	setp.ge.s32 	%p76, %r69, %r84;
	or.pred  	%p77, %p75, %p76;
	@%p77 bra 	$L__BB0_76;
	add.s32 	%r164, %r69, %r64;
	mul.wide.u32 	%rd102, %r164, 4;
	add.s64 	%rd103, %rd2, %rd102;
	ld.global.u32 	%r165, [%rd103];
	add.s32 	%r206, %r165, %r206;
$L__BB0_76:
	setp.lt.s32 	%p78, %r3, 0;
	setp.ge.s32 	%p79, %r3, %r84;
	or.pred  	%p7, %p78, %p79;
	@%p7 bra 	$L__BB0_78;
	add.s32 	%r166, %r3, %r44;
	mul.wide.u32 	%rd104, %r166, 4;
	add.s64 	%rd105, %rd2, %rd104;
	ld.global.u32 	%r167, [%rd105];
	add.s32 	%r206, %r167, %r206;
$L__BB0_78:
	add.s32 	%r74, %r3, 2;
	setp.lt.s32 	%p80, %r3, -2;
	setp.ge.s32 	%p81, %r74, %r84;
	or.pred  	%p8, %p80, %p81;
	@%p8 bra 	$L__BB0_80;
	add.s32 	%r168, %r74, %r44;
	mul.wide.u32 	%rd106, %r168, 4;
	add.s64 	%rd107, %rd2, %rd106;
	ld.global.u32 	%r169, [%rd107];
	add.s32 	%r206, %r169, %r206;
$L__BB0_80:
	add.s32 	%r170, %r2, 2;
	setp.ge.u32 	%p82, %r170, %r84;
	@%p82 bra 	$L__BB0_87;
	add.s32 	%r77, %r44, %r84;
	@%p7 bra 	$L__BB0_83;
	add.s32 	%r171, %r3, %r77;
	mul.wide.u32 	%rd108, %r171, 4;
	add.s64 	%rd109, %rd2, %rd108;
	ld.global.u32 	%r172, [%rd109];
	add.s32 	%r206, %r172, %r206;
$L__BB0_83:
	setp.lt.s32 	%p83, %r3, -1;
	@%p83 bra 	$L__BB0_85;
	cvt.s64.s32 	%rd110, %r77;
	cvt.s64.s32 	%rd111, %r3;
	add.s64 	%rd112, %rd111, %rd110;
	shl.b64 	%rd113, %rd112, 2;
	add.s64 	%rd114, %rd2, %rd113;
	ld.global.u32 	%r173, [%rd114+4];
	add.s32 	%r206, %r173, %r206;
$L__BB0_85:
	@%p8 bra 	$L__BB0_87;
	add.s32 	%r174, %r74, %r77;
	mul.wide.u32 	%rd115, %r174, 4;
	add.s64 	%rd116, %rd2, %rd115;
	ld.global.u32 	%r175, [%rd116];
	add.s32 	%r206, %r175, %r206;
$L__BB0_87:
	cvt.s64.s32 	%rd117, %r44;
	cvt.s64.s32 	%rd118, %r3;
	add.s64 	%rd6, %rd118, %rd117;
	shl.b64 	%rd119, %rd6, 2;
	add.s64 	%rd120, %rd2, %rd119;
	ld.global.u32 	%r176, [%rd120+4];
	setp.eq.s32 	%p84, %r176, 1;
	@%p84 bra 	$L__BB0_89;
	setp.eq.s32 	%p85, %r206, 3;
	selp.u32 	%r177, 1, 0, %p85;
	add.s64 	%rd122, %rd1, %rd119;
	st.global.u32 	[%rd122+4], %r177;
	bra.uni 	$L__BB0_90;
$L__BB0_89:
	and.b32  	%r178, %r206, -2;
	setp.eq.s32 	%p86, %r178, 2;
	selp.u32 	%r179, 1, 0, %p86;
	add.s64 	%rd124, %rd1, %rd119;
	st.global.u32 	[%rd124+4], %r179;
$L__BB0_90:
	ret;

}


// ===== COMPILED SASS (sm_100) =====

	.target	sm_100

	.elftype	@"ET_EXEC"


//--------------------- .note.nv.tkinfo           --------------------------
	.section	.note.nv.tkinfo,"",@"SHT_NOTE"
	.sectionflags	@"SHF_NOTE_NV_TKINFO"
	.tkinfo
        /*0018*/ 	.word	0x00000002
        /*0030*/ 	.string	""
        /*0030*/ 	.string	"ptxas"
        /*0030*/ 	.string	"Cuda compilation tools, release 13.0, V13.0.88"
        /*0030*/ 	.string	"Build cuda_13.0.r13.0/compiler.36424714_0"
        /*0030*/ 	.string	"-arch sm_100 -m 64 "



//--------------------- .note.nv.cuinfo           --------------------------
	.section	.note.nv.cuinfo,"",@"SHT_NOTE"
	.sectionflags	@"SHF_NOTE_NV_CUINFO"
        /*0018*/ 	.short	0x0002
        /*001a*/ 	.short	0x0064
        /*001c*/ 	.short	0x0082
	.zero		2


//--------------------- .nv.info                  --------------------------
	.section	.nv.info,"",@"SHT_CUDA_INFO"
	.align	4


	//----- nvinfo : EIATTR_REGCOUNT
	.align		4
        /*0000*/ 	.byte	0x04, 0x2f
        /*0002*/ 	.short	(.L_1 - .L_0)
	.align		4
.L_0:
        /*0004*/ 	.word	index@(_Z16gameOfLifeKernelPiS_i)
        /*0008*/ 	.word	0x0000001c


	//----- nvinfo : EIATTR_FRAME_SIZE
	.align		4
.L_1:
        /*000c*/ 	.byte	0x04, 0x11
        /*000e*/ 	.short	(.L_3 - .L_2)
	.align		4
.L_2:
        /*0010*/ 	.word	index@(_Z16gameOfLifeKernelPiS_i)
        /*0014*/ 	.word	0x00000000


	//----- nvinfo : EIATTR_MIN_STACK_SIZE
	.align		4
.L_3:
        /*0018*/ 	.byte	0x04, 0x12
        /*001a*/ 	.short	(.L_5 - .L_4)
	.align		4
.L_4:
        /*001c*/ 	.word	index@(_Z16gameOfLifeKernelPiS_i)
        /*0020*/ 	.word	0x00000000
.L_5:


//--------------------- .nv.compat                --------------------------
	.section	.nv.compat,"",@"SHT_CUDA_COMPAT_INFO"
	.align	4
        /*0000*/ 	.byte	0x02, 0x09, 0x00, 0x00, 0x02, 0x02, 0x01, 0x00, 0x02, 0x05, 0x05, 0x00, 0x03, 0x07, 0x01, 0x01
        /*0010*/ 	.byte	0x02, 0x03, 0x00, 0x00, 0x02, 0x06, 0x01, 0x00, 0x04, 0x0b, 0x08, 0x00, 0x09, 0x00, 0x00, 0x00
        /*0020*/ 	.byte	0x00, 0x00, 0x00, 0x00


//--------------------- .nv.info._Z16gameOfLifeKernelPiS_i --------------------------
	.section	.nv.info._Z16gameOfLifeKernelPiS_i,"",@"SHT_CUDA_INFO"
	.sectionflags	@""
	.align	4


	//----- nvinfo : EIATTR_CUDA_API_VERSION
	.align		4
        /*0000*/ 	.byte	0x04, 0x37
        /*0002*/ 	.short	(.L_7 - .L_6)
.L_6:
        /*0004*/ 	.word	0x00000082


	//----- nvinfo : EIATTR_KPARAM_INFO
	.align		4
.L_7:
        /*0008*/ 	.byte	0x04, 0x17
        /*000a*/ 	.short	(.L_9 - .L_8)
.L_8:
        /*000c*/ 	.word	0x00000000
        /*0010*/ 	.short	0x0002
        /*0012*/ 	.short	0x0010
        /*0014*/ 	.byte	0x00, 0xf0, 0x11, 0x00


	//----- nvinfo : EIATTR_KPARAM_INFO
	.align		4
.L_9:
        /*0018*/ 	.byte	0x04, 0x17
        /*001a*/ 	.short	(.L_11 - .L_10)
.L_10:
        /*001c*/ 	.word	0x00000000
        /*0020*/ 	.short	0x0001
        /*0022*/ 	.short	0x0008
        /*0024*/ 	.byte	0x00, 0xf5, 0x21, 0x00


	//----- nvinfo : EIATTR_KPARAM_INFO
	.align		4
.L_11:
        /*0028*/ 	.byte	0x04, 0x17
        /*002a*/ 	.short	(.L_13 - .L_12)
.L_12:
        /*002c*/ 	.word	0x00000000
        /*0030*/ 	.short	0x0000
        /*0032*/ 	.short	0x0000
        /*0034*/ 	.byte	0x00, 0xf5, 0x21, 0x00


	//----- nvinfo : EIATTR_SPARSE_MMA_MASK
	.align		4
.L_13:
        /*0038*/ 	.byte	0x03, 0x50
        /*003a*/ 	.short	0x0000


	//----- nvinfo : EIATTR_MAXREG_COUNT
	.align		4
        /*003c*/ 	.byte	0x03, 0x1b
        /*003e*/ 	.short	0x00ff


	//----- nvinfo : EIATTR_MERCURY_ISA_VERSION
	.align		4
        /*0040*/ 	.byte	0x03, 0x5f
        /*0042*/ 	.short	0x0101


	//----- nvinfo : EIATTR_VRC_CTA_INIT_COUNT
	.align		4
        /*0044*/ 	.byte	0x02, 0x4a
	.zero		1
	.zero		1


	//----- nvinfo : EIATTR_EXIT_INSTR_OFFSETS
	.align		4
        /*0048*/ 	.byte	0x04, 0x1c
        /*004a*/ 	.short	(.L_15 - .L_14)


	//   ....[0]....
.L_14:
        /*004c*/ 	.word	0x00000be0


	//   ....[1]....
        /*0050*/ 	.word	0x000011b0


	//   ....[2]....
        /*0054*/ 	.word	0x000016e0


	//   ....[3]....
        /*0058*/ 	.word	0x00001760


	//----- nvinfo : EIATTR_CRS_STACK_SIZE
	.align		4
.L_15:
        /*005c*/ 	.byte	0x04, 0x1e
        /*005e*/ 	.short	(.L_17 - .L_16)
.L_16:
        /*0060*/ 	.word	0x00000000


	//----- nvinfo : EIATTR_CBANK_PARAM_SIZE
	.align		4
.L_17:
        /*0064*/ 	.byte	0x03, 0x19
        /*0066*/ 	.short	0x0014


	//----- nvinfo : EIATTR_PARAM_CBANK
	.align		4
        /*0068*/ 	.byte	0x04, 0x0a
        /*006a*/ 	.short	(.L_19 - .L_18)
	.align		4
.L_18:
        /*006c*/ 	.word	index@(.nv.constant0._Z16gameOfLifeKernelPiS_i)
        /*0070*/ 	.short	0x0380
        /*0072*/ 	.short	0x0014


	//----- nvinfo : EIATTR_SW_WAR
	.align		4
.L_19:
        /*0074*/ 	.byte	0x04, 0x36
        /*0076*/ 	.short	(.L_21 - .L_20)
.L_20:
        /*0078*/ 	.word	0x00000008
.L_21:


//--------------------- .nv.callgraph             --------------------------
	.section	.nv.callgraph,"",@"SHT_CUDA_CALLGRAPH"
	.align	4
	.sectionentsize	8
	.align		4
        /*0000*/ 	.word	0x00000000
	.align		4
        /*0004*/ 	.word	0xffffffff
	.align		4
        /*0008*/ 	.word	0x00000000
	.align		4
        /*000c*/ 	.word	0xfffffffe
	.align		4
        /*0010*/ 	.word	0x00000000
	.align		4
        /*0014*/ 	.word	0xfffffffd
	.align		4
        /*0018*/ 	.word	0x00000000
	.align		4
        /*001c*/ 	.word	0xfffffffc


//--------------------- .text._Z16gameOfLifeKernelPiS_i --------------------------
	.section	.text._Z16gameOfLifeKernelPiS_i,"ax",@progbits
	.align	128
        .global         _Z16gameOfLifeKernelPiS_i
        .type           _Z16gameOfLifeKernelPiS_i,@function
        .size           _Z16gameOfLifeKernelPiS_i,(.L_x_23 - _Z16gameOfLifeKernelPiS_i)
        .other          _Z16gameOfLifeKernelPiS_i,@"STO_CUDA_ENTRY STV_DEFAULT"
_Z16gameOfLifeKernelPiS_i:
.text._Z16gameOfLifeKernelPiS_i:
[----:B------:R-:W-:Y:S01]  /*0000*/  LDC R1, c[0x0][0x37c] ;  /* 0x0000df00ff017b82 */ /* 0x000fe20000000800 */
[----:B------:R-:W0:Y:S07]  /*0010*/  S2R R3, SR_TID.Y ;  /* 0x0000000000037919 */ /* 0x000e2e0000002200 */
[----:B------:R-:W0:Y:S01]  /*0020*/  S2UR UR4, SR_CTAID.Y ;  /* 0x00000000000479c3 */ /* 0x000e220000002600 */
[----:B------:R-:W1:Y:S01]  /*0030*/  LDCU UR7, c[0x0][0x390] ;  /* 0x00007200ff0777ac */ /* 0x000e620008000800 */
[----:B------:R-:W-:Y:S01]  /*0040*/  BSSY.RECONVERGENT B1, `(.L_x_0) ;  /* 0x00000b7000017945 */ /* 0x000fe20003800200 */
[----:B------:R-:W2:Y:S05]  /*0050*/  S2R R2, SR_TID.X ;  /* 0x0000000000027919 */ /* 0x000eaa0000002100 */
[----:B------:R-:W0:Y:S08]  /*0060*/  LDC R0, c[0x0][0x364] ;  /* 0x0000d900ff007b82 */ /* 0x000e300000000800 */
[----:B------:R-:W2:Y:S08]  /*0070*/  S2UR UR6, SR_CTAID.X ;  /* 0x00000000000679c3 */ /* 0x000eb00000002500 */
[----:B------:R-:W2:Y:S01]  /*0080*/  LDC R15, c[0x0][0x360] ;  /* 0x0000d800ff0f7b82 */ /* 0x000ea20000000800 */
[----:B0-----:R-:W-:Y:S01]  /*0090*/  IMAD R0, R0, UR4, R3 ;  /* 0x0000000400007c24 */ /* 0x001fe2000f8e0203 */
[----:B------:R-:W0:Y:S03]  /*00a0*/  LDCU.64 UR4, c[0x0][0x358] ;  /* 0x00006b00ff0477ac */ /* 0x000e260008000a00 */
[----:B------:R-:W-:-:S05]  /*00b0*/  IMAD.SHL.U32 R14, R0, 0x2, RZ ;  /* 0x00000002000e7824 */ /* 0x000fca00078e00ff */
[----:B-1----:R-:W-:Y:S01]  /*00c0*/  ISETP.GE.AND P4, PT, R14, UR7, PT ;  /* 0x000000070e007c0c */ /* 0x002fe2000bf86270 */
[----:B--2---:R-:W-:-:S04]  /*00d0*/  IMAD R15, R15, UR6, R2 ;  /* 0x000000060f0f7c24 */ /* 0x004fc8000f8e0202 */
[----:B------:R-:W-:-:S08]  /*00e0*/  IMAD.SHL.U32 R15, R15, 0x2, RZ ;  /* 0x000000020f0f7824 */ /* 0x000fd000078e00ff */
[----:B0-----:R-:W-:Y:S05]  /*00f0*/  @P4 BRA `(.L_x_1) ;  /* 0x0000000800ac4947 */ /* 0x001fea0003800000 */
[----:B------:R-:W0:Y:S01]  /*0100*/  LDC.64 R4, c[0x0][0x380] ;  /* 0x0000e000ff047b82 */ /* 0x000e220000000a00 */
[----:B------:R-:W-:Y:S01]  /*0110*/  IMAD R16, R14, UR7, RZ ;  /* 0x000000070e107c24 */ /* 0x000fe2000f8e02ff */
[----:B------:R-:W-:Y:S01]  /*0120*/  SHF.R.S32.HI R17, RZ, 0x1f, R15 ;  /* 0x0000001fff117819 */ /* 0x000fe2000001140f */
[----:B------:R-:W-:Y:S03]  /*0130*/  BSSY.RECONVERGENT B0, `(.L_x_2) ;  /* 0x0000057000007945 */ /* 0x000fe60003800200 */
[----:B------:R-:W-:-:S04]  /*0140*/  IADD3 R18, P0, PT, R15, R16, RZ ;  /* 0x000000100f127210 */ /* 0x000fc80007f1e0ff */
[----:B------:R-:W-:Y:S01]  /*0150*/  LEA.HI.X.SX32 R3, R16, R17, 0x1, P0 ;  /* 0x0000001110037211 */ /* 0x000fe200000f0eff */
[C---:B------:R-:W-:Y:S01]  /*0160*/  IMAD.SHL.U32 R19, R18.reuse, 0x4, RZ ;  /* 0x0000000412137824 */ /* 0x040fe200078e00ff */
[----:B------:R-:W-:Y:S02]  /*0170*/  ISETP.GE.AND P0, PT, R15, UR7, PT ;  /* 0x000000070f007c0c */ /* 0x000fe4000bf06270 */
[----:B------:R-:W-:Y:S02]  /*0180*/  SHF.L.U64.HI R18, R18, 0x2, R3 ;  /* 0x0000000212127819 */ /* 0x000fe40000010203 */
[----:B0-----:R-:W-:-:S05]  /*0190*/  IADD3 R2, P1, PT, R19, R4, RZ ;  /* 0x0000000413027210 */ /* 0x001fca0007f3e0ff */
[----:B------:R-:W-:-:S04]  /*01a0*/  IMAD.X R3, R18, 0x1, R5, P1 ;  /* 0x0000000112037824 */ /* 0x000fc800008e0605 */
[----:B------:R-:W-:Y:S05]  /*01b0*/  @P0 BRA `(.L_x_3) ;  /* 0x0000000400380947 */ /* 0x000fea0003800000 */
[C---:B------:R-:W-:Y:S01]  /*01c0*/  ISETP.GT.AND P1, PT, R15.reuse, UR7, PT ;  /* 0x000000070f007c0c */ /* 0x040fe2000bf24270 */
[----:B------:R-:W0:Y:S01]  /*01d0*/  LDC.64 R8, c[0x0][0x380] ;  /* 0x0000e000ff087b82 */ /* 0x000e220000000a00 */
[C---:B------:R-:W-:Y:S02]  /*01e0*/  VIADD R10, R15.reuse, 0x1 ;  /* 0x000000010f0a7836 */ /* 0x040fe40000000000 */
[C---:B------:R-:W-:Y:S01]  /*01f0*/  ISETP.LT.OR P1, PT, R15.reuse, 0x1, P1 ;  /* 0x000000010f00780c */ /* 0x040fe20000f21670 */
[----:B------:R-:W-:Y:S02]  /*0200*/  IMAD.IADD R21, R15, 0x1, R16 ;  /* 0x000000010f157824 */ /* 0x000fe400078e0210 */
[----:B------:R-:W-:-:S04]  /*0210*/  ISETP.GE.AND P2, PT, R10, UR7, PT ;  /* 0x000000070a007c0c */ /* 0x000fc8000bf46270 */
[----:B------:R-:W-:-:S06]  /*0220*/  ISETP.LT.OR P2, PT, R15, -0x1, P2 ;  /* 0xffffffff0f00780c */ /* 0x000fcc0001741670 */
[----:B------:R-:W1:Y:S01]  /*0230*/  @!P1 LDC.64 R6, c[0x0][0x380] ;  /* 0x0000e000ff069b82 */ /* 0x000e620000000a00 */
[----:B------:R-:W-:-:S06]  /*0240*/  @!P1 IADD3 R11, PT, PT, R15, -0x1, R16 ;  /* 0xffffffff0f0b9810 */ /* 0x000fcc0007ffe010 */
[----:B------:R2:W5:Y:S01]  /*0250*/  @!P2 LDG.E R13, desc[UR4][R2.64+0x4] ;  /* 0x00000404020da981 */ /* 0x000562000c1e1900 */
[----:B0-----:R-:W-:-:S05]  /*0260*/  IMAD.WIDE R8, R21, 0x4, R8 ;  /* 0x0000000415087825 */ /* 0x001fca00078e0208 */
[----:B------:R2:W5:Y:S01]  /*0270*/  LDG.E R12, desc[UR4][R8.64] ;  /* 0x00000004080c7981 */ /* 0x000562000c1e1900 */
[----:B-1----:R-:W-:-:S05]  /*0280*/  @!P1 IMAD.WIDE.U32 R6, R11, 0x4, R6 ;  /* 0x000000040b069825 */ /* 0x002fca00078e0006 */
[----:B------:R2:W5:Y:S01]  /*0290*/  @!P1 LDG.E R23, desc[UR4][R6.64] ;  /* 0x0000000406179981 */ /* 0x000562000c1e1900 */
[----:B------:R-:W-:-:S04]  /*02a0*/  ISETP.GT.U32.AND P3, PT, R14, UR7, PT ;  /* 0x000000070e007c0c */ /* 0x000fc8000bf64070 */
[----:B------:R-:W-:Y:S01]  /*02b0*/  ISETP.EQ.OR P3, PT, R0, RZ, P3 ;  /* 0x000000ff0000720c */ /* 0x000fe20001f62670 */
[----:B------:R-:W-:Y:S01]  /*02c0*/  BSSY.RECONVERGENT B2, `(.L_x_4) ;  /* 0x000001a000027945 */ /* 0x000fe20003800200 */
[----:B------:R-:W-:-:S11]  /*02d0*/  IMAD.MOV.U32 R20, RZ, RZ, RZ ;  /* 0x000000ffff147224 */ /* 0x000fd600078e00ff */
[----:B--2---:R-:W-:Y:S05]  /*02e0*/  @P3 BRA `(.L_x_5) ;  /* 0x00000000005c3947 */ /* 0x004fea0003800000 */
[C---:B------:R-:W-:Y:S01]  /*02f0*/  ISETP.GT.AND P3, PT, R15.reuse, UR7, PT ;  /* 0x000000070f007c0c */ /* 0x040fe2000bf64270 */
[----:B------:R-:W-:Y:S01]  /*0300*/  VIADD R8, R16, -UR7 ;  /* 0x8000000710087c36 */ /* 0x000fe20008000000 */
[C---:B------:R-:W-:Y:S01]  /*0310*/  ISETP.GE.AND P6, PT, R15.reuse, RZ, PT ;  /* 0x000000ff0f00720c */ /* 0x040fe20003fc6270 */
[C---:B------:R-:W-:Y:S01]  /*0320*/  VIADD R24, R15.reuse, 0x1 ;  /* 0x000000010f187836 */ /* 0x040fe20000000000 */
[----:B------:R-:W-:-:S11]  /*0330*/  ISETP.LT.OR P3, PT, R15, 0x1, P3 ;  /* 0x000000010f00780c */ /* 0x000fd60001f61670 */
[----:B------:R-:W0:Y:S02]  /*0340*/  @P6 LDC.64 R6, c[0x0][0x380] ;  /* 0x0000e000ff066b82 */ /* 0x000e240000000a00 */
[----:B------:R-:W-:-:S04]  /*0350*/  @!P3 IADD3 R9, P5, PT, R15, R8, RZ ;  /* 0x000000080f09b210 */ /* 0x000fc80007fbe0ff */
[----:B------:R-:W-:Y:S02]  /*0360*/  @!P3 LEA.HI.X.SX32 R22, R8, RZ, 0x1, P5 ;  /* 0x000000ff0816b211 */ /* 0x000fe400028f0eff */
[----:B------:R-:W-:-:S04]  /*0370*/  @!P3 LEA R10, P5, R9, R4, 0x2 ;  /* 0x00000004090ab211 */ /* 0x000fc800078a10ff */
[----:B------:R-:W-:Y:S02]  /*0380*/  @!P3 LEA.HI.X R11, R9, R5, R22, 0x2, P5 ;  /* 0x00000005090bb211 */ /* 0x000fe400028f1416 */
[----:B------:R-:W-:Y:S01]  /*0390*/  ISETP.GE.AND P5, PT, R24, UR7, PT ;  /* 0x0000000718007c0c */ /* 0x000fe2000bfa6270 */
[C---:B------:R-:W-:Y:S02]  /*03a0*/  @P6 IMAD.IADD R9, R15.reuse, 0x1, R8 ;  /* 0x000000010f096824 */ /* 0x040fe400078e0208 */
[----:B------:R-:W2:Y:S01]  /*03b0*/  @!P3 LDG.E R20, desc[UR4][R10.64+-0x4] ;  /* 0xfffffc040a14b981 */ /* 0x000ea2000c1e1900 */
[----:B------:R-:W-:Y:S01]  /*03c0*/  ISETP.LT.OR P5, PT, R15, -0x1, P5 ;  /* 0xffffffff0f00780c */ /* 0x000fe20002fa1670 */
[----:B0-----:R-:W-:-:S06]  /*03d0*/  @P6 IMAD.WIDE R6, R9, 0x4, R6 ;  /* 0x0000000409066825 */ /* 0x001fcc00078e0206 */
[----:B------:R-:W2:Y:S06]  /*03e0*/  @P6 LDG.E R7, desc[UR4][R6.64] ;  /* 0x0000000406076981 */ /* 0x000eac000c1e1900 */
[----:B------:R-:W-:-:S04]  /*03f0*/  @!P5 IADD3 R25, P3, PT, R15, R8, RZ ;  /* 0x000000080f19d210 */ /* 0x000fc80007f7e0ff */
[----:B------:R-:W-:Y:S02]  /*0400*/  @!P5 LEA.HI.X.SX32 R22, R8, R17, 0x1, P3 ;  /* 0x000000110816d211 */ /* 0x000fe400018f0eff */
[----:B------:R-:W-:-:S04]  /*0410*/  @!P5 LEA R8, P3, R25, R4, 0x2 ;  /* 0x000000041908d211 */ /* 0x000fc800078610ff */
[----:B------:R-:W-:-:S06]  /*0420*/  @!P5 LEA.HI.X R9, R25, R5, R22, 0x2, P3 ;  /* 0x000000051909d211 */ /* 0x000fcc00018f1416 */
[----:B------:R-:W3:Y:S01]  /*0430*/  @!P5 LDG.E R9, desc[UR4][R8.64+0x4] ;  /* 0x000004040809d981 */ /* 0x000ee2000c1e1900 */
[----:B--2---:R-:W-:-:S04]  /*0440*/  @P6 IMAD.IADD R20, R20, 0x1, R7 ;  /* 0x0000000114146824 */ /* 0x004fc800078e0207 */
[----:B---3--:R-:W-:-:S07]  /*0450*/  @!P5 IMAD.IADD R20, R20, 0x1, R9 ;  /* 0x000000011414d824 */ /* 0x008fce00078e0209 */
.L_x_5:
[----:B------:R-:W-:Y:S05]  /*0460*/  BSYNC.RECONVERGENT B2 ;  /* 0x0000000000027941 */ /* 0x000fea0003800200 */
.L_x_4:
[----:B------:R-:W0:Y:S01]  /*0470*/  LDC.64 R6, c[0x0][0x388] ;  /* 0x0000e200ff067b82 */ /* 0x000e220000000a00 */
[----:B------:R-:W-:Y:S01]  /*0480*/  VIADD R8, R14, 0x1 ;  /* 0x000000010e087836 */ /* 0x000fe20000000000 */
[----:B------:R-:W-:Y:S01]  /*0490*/  BSSY.RECONVERGENT B2, `(.L_x_6) ;  /* 0x0000018000027945 */ /* 0x000fe20003800200 */
[----:B-----5:R-:W-:Y:S01]  /*04a0*/  @!P1 IMAD.IADD R20, R20, 0x1, R23 ;  /* 0x0000000114149824 */ /* 0x020fe200078e0217 */
[----:B------:R-:W-:Y:S02]  /*04b0*/  ISETP.NE.AND P3, PT, R12, 0x1, PT ;  /* 0x000000010c00780c */ /* 0x000fe40003f65270 */
[----:B------:R-:W-:Y:S01]  /*04c0*/  ISETP.GE.U32.AND P5, PT, R8, UR7, PT ;  /* 0x0000000708007c0c */ /* 0x000fe2000bfa6070 */
[----:B------:R-:W-:-:S12]  /*04d0*/  @!P2 IMAD.IADD R20, R20, 0x1, R13 ;  /* 0x000000011414a824 */ /* 0x000fd800078e020d */
[----:B------:R-:W-:Y:S05]  /*04e0*/  @P5 BRA `(.L_x_7) ;  /* 0x0000000000485947 */ /* 0x000fea0003800000 */
[----:B------:R-:W-:Y:S01]  /*04f0*/  ISETP.GE.AND P5, PT, R15, RZ, PT ;  /* 0x000000ff0f00720c */ /* 0x000fe20003fa6270 */
[----:B------:R-:W1:Y:S01]  /*0500*/  @!P1 LDC.64 R8, c[0x0][0x380] ;  /* 0x0000e000ff089b82 */ /* 0x000e620000000a00 */
[----:B------:R-:W-:-:S05]  /*0510*/  VIADD R10, R16, UR7 ;  /* 0x00000007100a7c36 */ /* 0x000fca0008000000 */
[C---:B------:R-:W-:Y:S02]  /*0520*/  @!P1 IADD3 R23, PT, PT, R15.reuse, -0x1, R10 ;  /* 0xffffffff0f179810 */ /* 0x040fe40007ffe00a */
[----:B------:R-:W-:-:S04]  /*0530*/  @!P2 IADD3 R11, P6, PT, R15, R10, RZ ;  /* 0x0000000a0f0ba210 */ /* 0x000fc80007fde0ff */
[----:B------:R-:W2:Y:S01]  /*0540*/  @P5 LDC.64 R12, c[0x0][0x380] ;  /* 0x0000e000ff0c5b82 */ /* 0x000ea20000000a00 */
[----:B------:R-:W-:Y:S01]  /*0550*/  @P5 IMAD.IADD R25, R15, 0x1, R10 ;  /* 0x000000010f195824 */ /* 0x000fe200078e020a */
[----:B------:R-:W-:Y:S02]  /*0560*/  @!P2 LEA.HI.X.SX32 R22, R10, R17, 0x1, P6 ;  /* 0x000000110a16a211 */ /* 0x000fe400030f0eff */
[----:B------:R-:W-:Y:S01]  /*0570*/  @!P2 LEA R10, P6, R11, R4, 0x2 ;  /* 0x000000040b0aa211 */ /* 0x000fe200078c10ff */
[----:B-1----:R-:W-:-:S03]  /*0580*/  @!P1 IMAD.WIDE.U32 R8, R23, 0x4, R8 ;  /* 0x0000000417089825 */ /* 0x002fc600078e0008 */
[----:B------:R-:W-:-:S03]  /*0590*/  @!P2 LEA.HI.X R11, R11, R5, R22, 0x2, P6 ;  /* 0x000000050b0ba211 */ /* 0x000fc600030f1416 */
[----:B------:R-:W3:Y:S04]  /*05a0*/  @!P1 LDG.E R9, desc[UR4][R8.64] ;  /* 0x0000000408099981 */ /* 0x000ee8000c1e1900 */
[----:B------:R-:W4:Y:S01]  /*05b0*/  @!P2 LDG.E R11, desc[UR4][R10.64+0x4] ;  /* 0x000004040a0ba981 */ /* 0x000f22000c1e1900 */
[----:B--2---:R-:W-:-:S06]  /*05c0*/  @P5 IMAD.WIDE.U32 R12, R25, 0x4, R12 ;  /* 0x00000004190c5825 */ /* 0x004fcc00078e000c */
[----:B------:R-:W2:Y:S01]  /*05d0*/  @P5 LDG.E R13, desc[UR4][R12.64] ;  /* 0x000000040c0d5981 */ /* 0x000ea2000c1e1900 */
[----:B---3--:R-:W-:-:S04]  /*05e0*/  @!P1 IMAD.IADD R20, R20, 0x1, R9 ;  /* 0x0000000114149824 */ /* 0x008fc800078e0209 */
[----:B--2---:R-:W-:-:S04]  /*05f0*/  @P5 IMAD.IADD R20, R20, 0x1, R13 ;  /* 0x0000000114145824 */ /* 0x004fc800078e020d */
[----:B----4-:R-:W-:-:S07]  /*0600*/  @!P2 IMAD.IADD R20, R20, 0x1, R11 ;  /* 0x000000011414a824 */ /* 0x010fce00078e020b */
.L_x_7:
[----:B------:R-:W-:Y:S05]  /*0610*/  BSYNC.RECONVERGENT B2 ;  /* 0x0000000000027941 */ /* 0x000fea0003800200 */
.L_x_6:
[C---:B------:R-:W-:Y:S01]  /*0620*/  @!P3 LOP3.LUT R8, R20.reuse, 0xfffffffe, RZ, 0xc0, !PT ;  /* 0xfffffffe1408b812 */ /* 0x040fe200078ec0ff */
[----:B0-----:R-:W-:Y:S01]  /*0630*/  IMAD.WIDE R6, R21, 0x4, R6 ;  /* 0x0000000415067825 */ /* 0x001fe200078e0206 */
[----:B------:R-:W-:Y:S02]  /*0640*/  @P3 ISETP.NE.AND P2, PT, R20, 0x3, PT ;  /* 0x000000031400380c */ /* 0x000fe40003f45270 */
[----:B------:R-:W-:Y:S02]  /*0650*/  @!P3 ISETP.NE.AND P1, PT, R8, 0x2, PT ;  /* 0x000000020800b80c */ /* 0x000fe40003f25270 */
[----:B------:R-:W-:Y:S02]  /*0660*/  @P3 SEL R11, RZ, 0x1, P2 ;  /* 0x00000001ff0b3807 */ /* 0x000fe40001000000 */
[----:B------:R-:W-:-:S05]  /*0670*/  @!P3 SEL R9, RZ, 0x1, P1 ;  /* 0x00000001ff09b807 */ /* 0x000fca0000800000 */
[----:B------:R0:W-:Y:S04]  /*0680*/  @!P3 STG.E desc[UR4][R6.64], R9 ;  /* 0x000000090600b986 */ /* 0x0001e8000c101904 */
[----:B------:R0:W-:Y:S02]  /*0690*/  @P3 STG.E desc[UR4][R6.64], R11 ;  /* 0x0000000b06003986 */ /* 0x0001e4000c101904 */
.L_x_3:
[----:B------:R-:W-:Y:S05]  /*06a0*/  BSYNC.RECONVERGENT B0 ;  /* 0x0000000000007941 */ /* 0x000fea0003800200 */
.L_x_2:
[----:B0-----:R-:W-:-:S05]  /*06b0*/  VIADD R6, R15, 0x1 ;  /* 0x000000010f067836 */ /* 0x001fca0000000000 */
[----:B------:R-:W-:-:S13]  /*06c0*/  ISETP.GE.AND P1, PT, R6, UR7, PT ;  /* 0x0000000706007c0c */ /* 0x000fda000bf26270 */
[----:B------:R-:W-:Y:S05]  /*06d0*/  @P1 BRA `(.L_x_1) ;  /* 0x0000000400341947 */ /* 0x000fea0003800000 */
[C---:B------:R-:W-:Y:S01]  /*06e0*/  VIADD R7, R15.reuse, 0x2 ;  /* 0x000000020f077836 */ /* 0x040fe20000000000 */
[----:B------:R-:W-:Y:S01]  /*06f0*/  ISETP.LT.OR P3, PT, R15, RZ, P0 ;  /* 0x000000ff0f00720c */ /* 0x000fe20000761670 */
[----:B------:R0:W5:Y:S03]  /*0700*/  LDG.E R2, desc[UR4][R2.64+0x4] ;  /* 0x0000040402027981 */ /* 0x000166000c1e1900 */
[----:B------:R-:W-:-:S04]  /*0710*/  ISETP.GE.AND P1, PT, R7, UR7, PT ;  /* 0x0000000707007c0c */ /* 0x000fc8000bf26270 */
[----:B------:R-:W-:-:S05]  /*0720*/  ISETP.LT.OR P1, PT, R15, -0x2, P1 ;  /* 0xfffffffe0f00780c */ /* 0x000fca0000f21670 */
[----:B------:R-:W1:Y:S01]  /*0730*/  @!P3 LDC.64 R8, c[0x0][0x380] ;  /* 0x0000e000ff08bb82 */ /* 0x000e620000000a00 */
[----:B------:R-:W-:-:S07]  /*0740*/  @!P3 IMAD.IADD R21, R15, 0x1, R16 ;  /* 0x000000010f15b824 */ /* 0x000fce00078e0210 */
[----:B------:R-:W2:Y:S01]  /*0750*/  @!P1 LDC.64 R10, c[0x0][0x380] ;  /* 0x0000e000ff0a9b82 */ /* 0x000ea20000000a00 */
[----:B------:R-:W-:Y:S02]  /*0760*/  @!P1 IMAD.IADD R13, R16, 0x1, R7 ;  /* 0x00000001100d9824 */ /* 0x000fe400078e0207 */
[----:B-1----:R-:W-:-:S04]  /*0770*/  @!P3 IMAD.WIDE.U32 R8, R21, 0x4, R8 ;  /* 0x000000041508b825 */ /* 0x002fc800078e0008 */
[----:B--2---:R-:W-:Y:S02]  /*0780*/  @!P1 IMAD.WIDE.U32 R10, R13, 0x4, R10 ;  /* 0x000000040d0a9825 */ /* 0x004fe400078e000a */
[----:B------:R0:W5:Y:S04]  /*0790*/  @!P3 LDG.E R13, desc[UR4][R8.64] ;  /* 0x00000004080db981 */ /* 0x000168000c1e1900 */
[----:B------:R0:W5:Y:S01]  /*07a0*/  @!P1 LDG.E R21, desc[UR4][R10.64] ;  /* 0x000000040a159981 */ /* 0x000162000c1e1900 */
[----:B------:R-:W-:-:S04]  /*07b0*/  ISETP.GT.U32.AND P2, PT, R14, UR7, PT ;  /* 0x000000070e007c0c */ /* 0x000fc8000bf44070 */
[----:B------:R-:W-:Y:S01]  /*07c0*/  ISETP.EQ.OR P2, PT, R0, RZ, P2 ;  /* 0x000000ff0000720c */ /* 0x000fe20001742670 */
[----:B------:R-:W-:Y:S01]  /*07d0*/  VIADD R6, R14, 0x1 ;  /* 0x000000010e067836 */ /* 0x000fe20000000000 */
[----:B------:R-:W-:Y:S01]  /*07e0*/  BSSY.RECONVERGENT B0, `(.L_x_8) ;  /* 0x000001a000007945 */ /* 0x000fe20003800200 */
[----:B------:R-:W-:-:S03]  /*07f0*/  IMAD.MOV.U32 R0, RZ, RZ, RZ ;  /* 0x000000ffff007224 */ /* 0x000fc600078e00ff */
[----:B------:R-:W-:-:S07]  /*0800*/  ISETP.GE.U32.AND P5, PT, R6, UR7, PT ;  /* 0x0000000706007c0c */ /* 0x000fce000bfa6070 */
[----:B0-----:R-:W-:Y:S06]  /*0810*/  @P2 BRA `(.L_x_9) ;  /* 0x0000000000582947 */ /* 0x001fec0003800000 */
[C---:B------:R-:W-:Y:S01]  /*0820*/  ISETP.LT.OR P0, PT, R15.reuse, RZ, P0 ;  /* 0x000000ff0f00720c */ /* 0x040fe20000701670 */
[----:B------:R-:W-:Y:S01]  /*0830*/  VIADD R6, R16, -UR7 ;  /* 0x8000000710067c36 */ /* 0x000fe20008000000 */
[C---:B------:R-:W-:Y:S01]  /*0840*/  ISETP.GE.AND P6, PT, R15.reuse, -0x1, PT ;  /* 0xffffffff0f00780c */ /* 0x040fe20003fc6270 */
[----:B------:R-:W-:-:S05]  /*0850*/  VIADD R3, R15, 0x2 ;  /* 0x000000020f037836 */ /* 0x000fca0000000000 */
[----:B------:R-:W-:-:S04]  /*0860*/  ISETP.GE.AND P2, PT, R3, UR7, PT ;  /* 0x0000000703007c0c */ /* 0x000fc8000bf46270 */
[C---:B------:R-:W-:Y:S01]  /*0870*/  ISETP.LT.OR P2, PT, R15.reuse, -0x2, P2 ;  /* 0xfffffffe0f00780c */ /* 0x040fe20001741670 */
[----:B------:R-:W0:Y:S01]  /*0880*/  @!P0 LDC.64 R8, c[0x0][0x380] ;  /* 0x0000e000ff088b82 */ /* 0x000e220000000a00 */
[----:B------:R-:W-:-:S04]  /*0890*/  @!P0 IMAD.IADD R23, R15, 0x1, R6 ;  /* 0x000000010f178824 */ /* 0x000fc800078e0206 */
[----:B0-----:R-:W-:-:S05]  /*08a0*/  @!P0 IMAD.WIDE R22, R23, 0x4, R8 ;  /* 0x0000000417168825 */ /* 0x001fca00078e0208 */
[----:B------:R-:W2:Y:S01]  /*08b0*/  @!P0 LDG.E R0, desc[UR4][R22.64] ;  /* 0x0000000416008981 */ /* 0x000ea2000c1e1900 */
[----:B------:R-:W-:-:S04]  /*08c0*/  @P6 IADD3 R3, P0, PT, R15, R6, RZ ;  /* 0x000000060f036210 */ /* 0x000fc80007f1e0ff */
[----:B------:R-:W-:Y:S02]  /*08d0*/  @P6 LEA.HI.X.SX32 R8, R6, R17, 0x1, P0 ;  /* 0x0000001106086211 */ /* 0x000fe400000f0eff */
[----:B------:R-:W-:-:S04]  /*08e0*/  @P6 LEA R10, P0, R3, R4, 0x2 ;  /* 0x00000004030a6211 */ /* 0x000fc800078010ff */
[----:B------:R-:W-:Y:S02]  /*08f0*/  @P6 LEA.HI.X R11, R3, R5, R8, 0x2, P0 ;  /* 0x00000005030b6211 */ /* 0x000fe400000f1408 */
[----:B------:R-:W-:-:S04]  /*0900*/  @!P2 IADD3 R3, P0, PT, R15, R6, RZ ;  /* 0x000000060f03a210 */ /* 0x000fc80007f1e0ff */
[----:B------:R-:W-:Y:S01]  /*0910*/  @!P2 LEA.HI.X.SX32 R6, R6, R17, 0x1, P0 ;  /* 0x000000110606a211 */ /* 0x000fe200000f0eff */
[----:B------:R-:W2:Y:S01]  /*0920*/  @P6 LDG.E R11, desc[UR4][R10.64+0x4] ;  /* 0x000004040a0b6981 */ /* 0x000ea2000c1e1900 */
[----:B------:R-:W-:-:S04]  /*0930*/  @!P2 LEA R8, P0, R3, R4, 0x2 ;  /* 0x000000040308a211 */ /* 0x000fc800078010ff */
[----:B------:R-:W-:-:S06]  /*0940*/  @!P2 LEA.HI.X R9, R3, R5, R6, 0x2, P0 ;  /* 0x000000050309a211 */ /* 0x000fcc00000f1406 */
[----:B------:R-:W3:Y:S01]  /*0950*/  @!P2 LDG.E R9, desc[UR4][R8.64+0x8] ;  /* 0x000008040809a981 */ /* 0x000ee2000c1e1900 */
[----:B--2---:R-:W-:-:S04]  /*0960*/  @P6 IMAD.IADD R0, R0, 0x1, R11 ;  /* 0x0000000100006824 */ /* 0x004fc800078e020b */
[----:B---3--:R-:W-:-:S07]  /*0970*/  @!P2 IMAD.IADD R0, R0, 0x1, R9 ;  /* 0x000000010000a824 */ /* 0x008fce00078e0209 */
.L_x_9:
[----:B------:R-:W-:Y:S05]  /*0980*/  BSYNC.RECONVERGENT B0 ;  /* 0x0000000000007941 */ /* 0x000fea0003800200 */
.L_x_8:
[----:B-----5:R-:W-:Y:S01]  /*0990*/  @!P3 IMAD.IADD R0, R0, 0x1, R13 ;  /* 0x000000010000b824 */ /* 0x020fe200078e020d */
[----:B------:R-:W-:Y:S03]  /*09a0*/  BSSY.RECONVERGENT B0, `(.L_x_10) ;  /* 0x0000015000007945 */ /* 0x000fe60003800200 */
[----:B------:R-:W-:Y:S01]  /*09b0*/  @!P1 IMAD.IADD R0, R0, 0x1, R21 ;  /* 0x0000000100009824 */ /* 0x000fe200078e0215 */
[----:B------:R-:W-:Y:S06]  /*09c0*/  @P5 BRA `(.L_x_11) ;  /* 0x0000000000485947 */ /* 0x000fec0003800000 */
[----:B------:R-:W0:Y:S01]  /*09d0*/  @!P3 LDC.64 R10, c[0x0][0x380] ;  /* 0x0000e000ff0abb82 */ /* 0x000e220000000a00 */
[----:B------:R-:W-:Y:S01]  /*09e0*/  ISETP.GE.AND P0, PT, R15, -0x1, PT ;  /* 0xffffffff0f00780c */ /* 0x000fe20003f06270 */
[----:B------:R-:W-:-:S04]  /*09f0*/  VIADD R16, R16, UR7 ;  /* 0x0000000710107c36 */ /* 0x000fc80008000000 */
[----:B------:R-:W-:Y:S02]  /*0a00*/  @!P3 IMAD.IADD R3, R15, 0x1, R16 ;  /* 0x000000010f03b824 */ /* 0x000fe400078e0210 */
[----:B------:R-:W1:Y:S01]  /*0a10*/  @!P1 LDC.64 R8, c[0x0][0x380] ;  /* 0x0000e000ff089b82 */ /* 0x000e620000000a00 */
[----:B------:R-:W-:-:S05]  /*0a20*/  @!P1 IMAD.IADD R7, R16, 0x1, R7 ;  /* 0x0000000110079824 */ /* 0x000fca00078e0207 */
[----:B------:R-:W-:-:S04]  /*0a30*/  @P0 IADD3 R6, P2, PT, R15, R16, RZ ;  /* 0x000000100f060210 */ /* 0x000fc80007f5e0ff */
[----:B------:R-:W-:Y:S02]  /*0a40*/  @P0 LEA.HI.X.SX32 R17, R16, R17, 0x1, P2 ;  /* 0x0000001110110211 */ /* 0x000fe400010f0eff */
[----:B------:R-:W-:Y:S01]  /*0a50*/  @P0 LEA R4, P2, R6, R4, 0x2 ;  /* 0x0000000406040211 */ /* 0x000fe200078410ff */
[----:B0-----:R-:W-:-:S03]  /*0a60*/  @!P3 IMAD.WIDE.U32 R10, R3, 0x4, R10 ;  /* 0x00000004030ab825 */ /* 0x001fc600078e000a */
[----:B------:R-:W-:-:S03]  /*0a70*/  @P0 LEA.HI.X R5, R6, R5, R17, 0x2, P2 ;  /* 0x0000000506050211 */ /* 0x000fc600010f1411 */
[----:B------:R-:W2:Y:S01]  /*0a80*/  @!P3 LDG.E R11, desc[UR4][R10.64] ;  /* 0x000000040a0bb981 */ /* 0x000ea2000c1e1900 */
[----:B-1----:R-:W-:-:S03]  /*0a90*/  @!P1 IMAD.WIDE.U32 R8, R7, 0x4, R8 ;  /* 0x0000000407089825 */ /* 0x002fc600078e0008 */
[----:B------:R-:W3:Y:S04]  /*0aa0*/  @P0 LDG.E R5, desc[UR4][R4.64+0x4] ;  /* 0x0000040404050981 */ /* 0x000ee8000c1e1900 */
[----:B------:R-:W4:Y:S01]  /*0ab0*/  @!P1 LDG.E R9, desc[UR4][R8.64] ;  /* 0x0000000408099981 */ /* 0x000f22000c1e1900 */
[----:B--2---:R-:W-:-:S04]  /*0ac0*/  @!P3 IMAD.IADD R0, R0, 0x1, R11 ;  /* 0x000000010000b824 */ /* 0x004fc800078e020b */
[----:B---3--:R-:W-:-:S04]  /*0ad0*/  @P0 IMAD.IADD R0, R0, 0x1, R5 ;  /* 0x0000000100000824 */ /* 0x008fc800078e0205 */
[----:B----4-:R-:W-:-:S07]  /*0ae0*/  @!P1 IMAD.IADD R0, R0, 0x1, R9 ;  /* 0x0000000100009824 */ /* 0x010fce00078e0209 */
.L_x_11:
[----:B------:R-:W-:Y:S05]  /*0af0*/  BSYNC.RECONVERGENT B0 ;  /* 0x0000000000007941 */ /* 0x000fea0003800200 */
.L_x_10:
[----:B------:R-:W0:Y:S01]  /*0b00*/  LDCU.64 UR8, c[0x0][0x388] ;  /* 0x00007100ff0877ac */ /* 0x000e220008000a00 */
[----:B------:R-:W-:-:S13]  /*0b10*/  ISETP.NE.AND P0, PT, R2, 0x1, PT ;  /* 0x000000010200780c */ /* 0x000fda0003f05270 */
[C---:B------:R-:W-:Y:S02]  /*0b20*/  @!P0 LOP3.LUT R3, R0.reuse, 0xfffffffe, RZ, 0xc0, !PT ;  /* 0xfffffffe00038812 */ /* 0x040fe400078ec0ff */
[----:B------:R-:W-:Y:S02]  /*0b30*/  @P0 ISETP.NE.AND P1, PT, R0, 0x3, PT ;  /* 0x000000030000080c */ /* 0x000fe40003f25270 */
[----:B0-----:R-:W-:Y:S02]  /*0b40*/  IADD3 R2, P3, PT, R19, UR8, RZ ;  /* 0x0000000813027c10 */ /* 0x001fe4000ff7e0ff */
[----:B------:R-:W-:Y:S02]  /*0b50*/  @!P0 ISETP.NE.AND P2, PT, R3, 0x2, PT ;  /* 0x000000020300880c */ /* 0x000fe40003f45270 */
[----:B------:R-:W-:Y:S02]  /*0b60*/  IADD3.X R3, PT, PT, R18, UR9, RZ, P3, !PT ;  /* 0x0000000912037c10 */ /* 0x000fe40009ffe4ff */
[----:B------:R-:W-:-:S02]  /*0b70*/  @P0 SEL R5, RZ, 0x1, P1 ;  /* 0x00000001ff050807 */ /* 0x000fc40000800000 */
[----:B------:R-:W-:-:S03]  /*0b80*/  @!P0 SEL R7, RZ, 0x1, P2 ;  /* 0x00000001ff078807 */ /* 0x000fc60001000000 */
[----:B------:R0:W-:Y:S04]  /*0b90*/  @P0 STG.E desc[UR4][R2.64+0x4], R5 ;  /* 0x0000040502000986 */ /* 0x0001e8000c101904 */
[----:B------:R0:W-:Y:S02]  /*0ba0*/  @!P0 STG.E desc[UR4][R2.64+0x4], R7 ;  /* 0x0000040702008986 */ /* 0x0001e4000c101904 */
.L_x_1:
[----:B------:R-:W-:Y:S05]  /*0bb0*/  BSYNC.RECONVERGENT B1 ;  /* 0x0000000000017941 */ /* 0x000fea0003800200 */
.L_x_0:
[----:B------:R-:W-:-:S05]  /*0bc0*/  VIADD R0, R14, 0x1 ;  /* 0x000000010e007836 */ /* 0x000fca0000000000 */
[----:B------:R-:W-:-:S13]  /*0bd0*/  ISETP.GE.AND P0, PT, R0, UR7, PT ;  /* 0x0000000700007c0c */ /* 0x000fda000bf06270 */
[----:B------:R-:W-:Y:S05]  /*0be0*/  @P0 EXIT ;  /* 0x000000000000094d */ /* 0x000fea0003800000 */
[----:B------:R-:W-:Y:S01]  /*0bf0*/  ISETP.GE.AND P0, PT, R15, UR7, PT ;  /* 0x000000070f007c0c */ /* 0x000fe2000bf06270 */
[----:B------:R-:W-:Y:S01]  /*0c00*/  BSSY.RECONVERGENT B0, `(.L_x_12) ;  /* 0x0000058000007945 */ /* 0x000fe20003800200 */
[----:B------:R-:W-:-:S11]  /*0c10*/  IMAD R0, R0, UR7, RZ ;  /* 0x0000000700007c24 */ /* 0x000fd6000f8e02ff */
[----:B------:R-:W-:Y:S05]  /*0c20*/  @P0 BRA `(.L_x_13) ;  /* 0x0000000400540947 */ /* 0x000fea0003800000 */
[C---:B0-----:R-:W-:Y:S01]  /*0c30*/  VIADD R2, R15.reuse, 0x1 ;  /* 0x000000010f027836 */ /* 0x041fe20000000000 */
[C---:B------:R-:W-:Y:S01]  /*0c40*/  ISETP.GT.AND P2, PT, R15.reuse, UR7, PT ;  /* 0x000000070f007c0c */ /* 0x040fe2000bf44270 */
[----:B------:R-:W0:Y:S01]  /*0c50*/  LDC.64 R16, c[0x0][0x380] ;  /* 0x0000e000ff107b82 */ /* 0x000e220000000a00 */
[C---:B------:R-:W-:Y:S02]  /*0c60*/  IMAD.IADD R5, R15.reuse, 0x1, R0 ;  /* 0x000000010f057824 */ /* 0x040fe400078e0200 */
[----:B------:R-:W-:Y:S02]  /*0c70*/  ISETP.GE.AND P1, PT, R2, UR7, PT ;  /* 0x0000000702007c0c */ /* 0x000fe4000bf26270 */
[C---:B------:R-:W-:Y:S02]  /*0c80*/  ISETP.LT.OR P2, PT, R15.reuse, 0x1, P2 ;  /* 0x000000010f00780c */ /* 0x040fe40001741670 */
[----:B------:R-:W-:-:S11]  /*0c90*/  ISETP.LT.OR P1, PT, R15, -0x1, P1 ;  /* 0xffffffff0f00780c */ /* 0x000fd60000f21670 */
[----:B------:R-:W1:Y:S01]  /*0ca0*/  @!P2 LDC.64 R12, c[0x0][0x380] ;  /* 0x0000e000ff0cab82 */ /* 0x000e620000000a00 */
[C-C-:B------:R-:W-:Y:S02]  /*0cb0*/  @!P2 IADD3 R3, PT, PT, R15.reuse, -0x1, R0.reuse ;  /* 0xffffffff0f03a810 */ /* 0x140fe40007ffe000 */
[----:B------:R-:W-:Y:S02]  /*0cc0*/  @!P1 SHF.R.S32.HI R2, RZ, 0x1f, R0 ;  /* 0x0000001fff029819 */ /* 0x000fe40000011400 */
[----:B------:R-:W-:Y:S01]  /*0cd0*/  @!P1 IADD3 R4, P3, PT, R15, R0, RZ ;  /* 0x000000000f049210 */ /* 0x000fe20007f7e0ff */
[----:B0-----:R-:W-:Y:S02]  /*0ce0*/  IMAD.WIDE R16, R5, 0x4, R16 ;  /* 0x0000000405107825 */ /* 0x001fe400078e0210 */
[----:B------:R-:W0:Y:S01]  /*0cf0*/  @!P1 LDC.64 R8, c[0x0][0x380] ;  /* 0x0000e000ff089b82 */ /* 0x000e220000000a00 */
[----:B------:R-:W-:Y:S02]  /*0d00*/  @!P1 LEA.HI.X.SX32 R2, R15, R2, 0x1, P3 ;  /* 0x000000020f029211 */ /* 0x000fe400018f0eff */
[----:B------:R2:W5:Y:S01]  /*0d10*/  LDG.E R6, desc[UR4][R16.64] ;  /* 0x0000000410067981 */ /* 0x000562000c1e1900 */
[----:B-1----:R-:W-:-:S05]  /*0d20*/  @!P2 IMAD.WIDE.U32 R12, R3, 0x4, R12 ;  /* 0x00000004030ca825 */ /* 0x002fca00078e000c */
[----:B------:R2:W5:Y:S01]  /*0d30*/  @!P2 LDG.E R7, desc[UR4][R12.64] ;  /* 0x000000040c07a981 */ /* 0x000562000c1e1900 */
[----:B0-----:R-:W-:-:S04]  /*0d40*/  @!P1 LEA R8, P3, R4, R8, 0x2 ;  /* 0x0000000804089211 */ /* 0x001fc800078610ff */
[----:B------:R-:W-:Y:S02]  /*0d50*/  @!P1 LEA.HI.X R9, R4, R9, R2, 0x2, P3 ;  /* 0x0000000904099211 */ /* 0x000fe400018f1402 */
[----:B------:R-:W0:Y:S03]  /*0d60*/  LDC.64 R2, c[0x0][0x388] ;  /* 0x0000e200ff027b82 */ /* 0x000e260000000a00 */
[----:B------:R2:W5:Y:S01]  /*0d70*/  @!P1 LDG.E R11, desc[UR4][R8.64+0x4] ;  /* 0x00000404080b9981 */ /* 0x000562000c1e1900 */
[----:B------:R-:W-:Y:S01]  /*0d80*/  VIADD R4, R14, 0x2 ;  /* 0x000000020e047836 */ /* 0x000fe20000000000 */
[----:B------:R-:W-:Y:S04]  /*0d90*/  BSSY.RECONVERGENT B1, `(.L_x_14) ;  /* 0x000001c000017945 */ /* 0x000fe80003800200 */
[----:B------:R-:W-:Y:S01]  /*0da0*/  ISETP.GE.U32.AND P6, PT, R4, UR7, PT ;  /* 0x0000000704007c0c */ /* 0x000fe2000bfc6070 */
[----:B------:R-:W-:Y:S01]  /*0db0*/  IMAD.MOV.U32 R4, RZ, RZ, RZ ;  /* 0x000000ffff047224 */ /* 0x000fe200078e00ff */
[----:B------:R-:W-:Y:S11]  /*0dc0*/  @P4 BRA `(.L_x_15) ;  /* 0x0000000000604947 */ /* 0x000ff60003800000 */
[C---:B------:R-:W-:Y:S01]  /*0dd0*/  ISETP.GT.AND P3, PT, R15.reuse, UR7, PT ;  /* 0x000000070f007c0c */ /* 0x040fe2000bf64270 */
[C---:B--2---:R-:W-:Y:S02]  /*0de0*/  VIADD R8, R15.reuse, 0x1 ;  /* 0x000000010f087836 */ /* 0x044fe40000000000 */
[----:B------:R-:W-:Y:S01]  /*0df0*/  IMAD R10, R14, UR7, RZ ;  /* 0x000000070e0a7c24 */ /* 0x000fe2000f8e02ff */
[----:B------:R-:W-:Y:S02]  /*0e00*/  ISETP.LT.OR P3, PT, R15, 0x1, P3 ;  /* 0x000000010f00780c */ /* 0x000fe40001f61670 */
[----:B------:R-:W-:-:S04]  /*0e10*/  ISETP.GE.AND P5, PT, R8, UR7, PT ;  /* 0x0000000708007c0c */ /* 0x000fc8000bfa6270 */
[----:B------:R-:W-:-:S07]  /*0e20*/  ISETP.LT.OR P5, PT, R15, -0x1, P5 ;  /* 0xffffffff0f00780c */ /* 0x000fce0002fa1670 */
[----:B------:R-:W1:Y:S01]  /*0e30*/  @!P3 LDC.64 R12, c[0x0][0x380] ;  /* 0x0000e000ff0cbb82 */ /* 0x000e620000000a00 */
[----:B------:R-:W-:-:S07]  /*0e40*/  @!P3 IADD3 R17, PT, PT, R15, -0x1, R10 ;  /* 0xffffffff0f11b810 */ /* 0x000fce0007ffe00a */
[----:B------:R-:W2:Y:S01]  /*0e50*/  @!P5 LDC.64 R8, c[0x0][0x380] ;  /* 0x0000e000ff08db82 */ /* 0x000ea20000000a00 */
[----:B-1----:R-:W-:Y:S01]  /*0e60*/  @!P3 IMAD.WIDE.U32 R12, R17, 0x4, R12 ;  /* 0x00000004110cb825 */ /* 0x002fe200078e000c */
[----:B------:R-:W-:-:S04]  /*0e70*/  @!P5 SHF.R.S32.HI R17, RZ, 0x1f, R15 ;  /* 0x0000001fff11d819 */ /* 0x000fc8000001140f */
[----:B------:R-:W3:Y:S01]  /*0e80*/  @!P3 LDG.E R4, desc[UR4][R12.64] ;  /* 0x000000040c04b981 */ /* 0x000ee2000c1e1900 */
[----:B------:R-:W-:-:S04]  /*0e90*/  @!P5 IADD3 R16, P3, PT, R15, R10, RZ ;  /* 0x0000000a0f10d210 */ /* 0x000fc80007f7e0ff */
[----:B------:R-:W-:Y:S02]  /*0ea0*/  @!P5 LEA.HI.X.SX32 R17, R10, R17, 0x1, P3 ;  /* 0x000000110a11d211 */ /* 0x000fe400018f0eff */
[----:B--2---:R-:W-:-:S04]  /*0eb0*/  @!P5 LEA R8, P3, R16, R8, 0x2 ;  /* 0x000000081008d211 */ /* 0x004fc800078610ff */
[----:B------:R-:W-:Y:S02]  /*0ec0*/  @!P5 LEA.HI.X R9, R16, R9, R17, 0x2, P3 ;  /* 0x000000091009d211 */ /* 0x000fe400018f1411 */
[----:B------:R-:W-:-:S04]  /*0ed0*/  ISETP.GE.AND P3, PT, R15, RZ, PT ;  /* 0x000000ff0f00720c */ /* 0x000fc80003f66270 */
[----:B------:R-:W2:Y:S09]  /*0ee0*/  @!P5 LDG.E R9, desc[UR4][R8.64+0x4] ;  /* 0x000004040809d981 */ /* 0x000eb2000c1e1900 */
[----:B------:R-:W1:Y:S01]  /*0ef0*/  @P3 LDC.64 R16, c[0x0][0x380] ;  /* 0x0000e000ff103b82 */ /* 0x000e620000000a00 */
[----:B------:R-:W-:-:S04]  /*0f00*/  @P3 IMAD.IADD R19, R15, 0x1, R10 ;  /* 0x000000010f133824 */ /* 0x000fc800078e020a */
[----:B-1----:R-:W-:-:S06]  /*0f10*/  @P3 IMAD.WIDE.U32 R16, R19, 0x4, R16 ;  /* 0x0000000413103825 */ /* 0x002fcc00078e0010 */
[----:B------:R-:W3:Y:S02]  /*0f20*/  @P3 LDG.E R17, desc[UR4][R16.64] ;  /* 0x0000000410113981 */ /* 0x000ee4000c1e1900 */
[----:B---3--:R-:W-:-:S04]  /*0f30*/  @P3 IMAD.IADD R4, R4, 0x1, R17 ;  /* 0x0000000104043824 */ /* 0x008fc800078e0211 */
[----:B--2---:R-:W-:-:S07]  /*0f40*/  @!P5 IMAD.IADD R4, R4, 0x1, R9 ;  /* 0x000000010404d824 */ /* 0x004fce00078e0209 */
.L_x_15:
[----:B------:R-:W-:Y:S05]  /*0f50*/  BSYNC.RECONVERGENT B1 ;  /* 0x0000000000017941 */ /* 0x000fea0003800200 */
.L_x_14:
[----:B-----5:R-:W-:Y:S01]  /*0f60*/  @!P2 IMAD.IADD R4, R4, 0x1, R7 ;  /* 0x000000010404a824 */ /* 0x020fe200078e0207 */
[----:B------:R-:W-:Y:S01]  /*0f70*/  BSSY.RECONVERGENT B1, `(.L_x_16) ;  /* 0x0000018000017945 */ /* 0x000fe20003800200 */
[----:B------:R-:W-:Y:S02]  /*0f80*/  ISETP.NE.AND P3, PT, R6, 0x1, PT ;  /* 0x000000010600780c */ /* 0x000fe40003f65270 */
[----:B------:R-:W-:Y:S01]  /*0f90*/  @!P1 IMAD.IADD R4, R4, 0x1, R11 ;  /* 0x0000000104049824 */ /* 0x000fe200078e020b */
[----:B------:R-:W-:Y:S10]  /*0fa0*/  @P6 BRA `(.L_x_17) ;  /* 0x0000000000506947 */ /* 0x000ff40003800000 */
[----:B------:R-:W-:Y:S01]  /*0fb0*/  ISETP.GE.AND P5, PT, R15, RZ, PT ;  /* 0x000000ff0f00720c */ /* 0x000fe20003fa6270 */
[----:B------:R-:W1:Y:S01]  /*0fc0*/  @!P2 LDC.64 R10, c[0x0][0x380] ;  /* 0x0000e000ff0aab82 */ /* 0x000e620000000a00 */
[----:B--2---:R-:W-:-:S05]  /*0fd0*/  VIADD R12, R0, UR7 ;  /* 0x00000007000c7c36 */ /* 0x004fca0008000000 */
[C-C-:B------:R-:W-:Y:S02]  /*0fe0*/  @!P2 IADD3 R13, PT, PT, R15.reuse, -0x1, R12.reuse ;  /* 0xffffffff0f0da810 */ /* 0x140fe40007ffe00c */
[----:B------:R-:W2:Y:S01]  /*0ff0*/  @!P1 LDC.64 R6, c[0x0][0x380] ;  /* 0x0000e000ff069b82 */ /* 0x000ea20000000a00 */
[--C-:B------:R-:W-:Y:S02]  /*1000*/  @!P1 SHF.R.S32.HI R16, RZ, 0x1f, R12.reuse ;  /* 0x0000001fff109819 */ /* 0x100fe4000001140c */
[C---:B------:R-:W-:Y:S01]  /*1010*/  @!P1 IADD3 R18, P6, PT, R15.reuse, R12, RZ ;  /* 0x0000000c0f129210 */ /* 0x040fe20007fde0ff */
[----:B------:R-:W-:-:S03]  /*1020*/  @P5 IMAD.IADD R17, R15, 0x1, R12 ;  /* 0x000000010f115824 */ /* 0x000fc600078e020c */
[----:B------:R-:W-:Y:S01]  /*1030*/  @!P1 LEA.HI.X.SX32 R16, R15, R16, 0x1, P6 ;  /* 0x000000100f109211 */ /* 0x000fe200030f0eff */
[----:B------:R-:W3:Y:S01]  /*1040*/  @P5 LDC.64 R8, c[0x0][0x380] ;  /* 0x0000e000ff085b82 */ /* 0x000ee20000000a00 */
[----:B-1----:R-:W-:-:S06]  /*1050*/  @!P2 IMAD.WIDE.U32 R10, R13, 0x4, R10 ;  /* 0x000000040d0aa825 */ /* 0x002fcc00078e000a */
[----:B------:R-:W4:Y:S01]  /*1060*/  @!P2 LDG.E R11, desc[UR4][R10.64] ;  /* 0x000000040a0ba981 */ /* 0x000f22000c1e1900 */
[----:B--2---:R-:W-:-:S04]  /*1070*/  @!P1 LEA R6, P6, R18, R6, 0x2 ;  /* 0x0000000612069211 */ /* 0x004fc800078c10ff */
[----:B------:R-:W-:Y:S01]  /*1080*/  @!P1 LEA.HI.X R7, R18, R7, R16, 0x2, P6 ;  /* 0x0000000712079211 */ /* 0x000fe200030f1410 */
[----:B---3--:R-:W-:-:S05]  /*1090*/  @P5 IMAD.WIDE.U32 R8, R17, 0x4, R8 ;  /* 0x0000000411085825 */ /* 0x008fca00078e0008 */
[----:B------:R-:W2:Y:S04]  /*10a0*/  @!P1 LDG.E R7, desc[UR4][R6.64+0x4] ;  /* 0x0000040406079981 */ /* 0x000ea8000c1e1900 */
[----:B------:R-:W3:Y:S01]  /*10b0*/  @P5 LDG.E R9, desc[UR4][R8.64] ;  /* 0x0000000408095981 */ /* 0x000ee2000c1e1900 */
[----:B----4-:R-:W-:-:S04]  /*10c0*/  @!P2 IMAD.IADD R4, R4, 0x1, R11 ;  /* 0x000000010404a824 */ /* 0x010fc800078e020b */
[----:B---3--:R-:W-:-:S04]  /*10d0*/  @P5 IMAD.IADD R4, R4, 0x1, R9 ;  /* 0x0000000104045824 */ /* 0x008fc800078e0209 */
[----:B--2---:R-:W-:-:S07]  /*10e0*/  @!P1 IMAD.IADD R4, R4, 0x1, R7 ;  /* 0x0000000104049824 */ /* 0x004fce00078e0207 */
.L_x_17:
[----:B------:R-:W-:Y:S05]  /*10f0*/  BSYNC.RECONVERGENT B1 ;  /* 0x0000000000017941 */ /* 0x000fea0003800200 */
.L_x_16:
[C---:B------:R-:W-:Y:S01]  /*1100*/  @!P3 LOP3.LUT R6, R4.reuse, 0xfffffffe, RZ, 0xc0, !PT ;  /* 0xfffffffe0406b812 */ /* 0x040fe200078ec0ff */
[----:B0-----:R-:W-:Y:S01]  /*1110*/  IMAD.WIDE R2, R5, 0x4, R2 ;  /* 0x0000000405027825 */ /* 0x001fe200078e0202 */
[----:B------:R-:W-:Y:S02]  /*1120*/  @P3 ISETP.NE.AND P1, PT, R4, 0x3, PT ;  /* 0x000000030400380c */ /* 0x000fe40003f25270 */
[----:B------:R-:W-:Y:S02]  /*1130*/  @!P3 ISETP.NE.AND P2, PT, R6, 0x2, PT ;  /* 0x000000020600b80c */ /* 0x000fe40003f45270 */
[----:B------:R-:W-:Y:S02]  /*1140*/  @P3 SEL R5, RZ, 0x1, P1 ;  /* 0x00000001ff053807 */ /* 0x000fe40000800000 */
[----:B------:R-:W-:-:S03]  /*1150*/  @!P3 SEL R7, RZ, 0x1, P2 ;  /* 0x00000001ff07b807 */ /* 0x000fc60001000000 */
[----:B------:R1:W-:Y:S04]  /*1160*/  @P3 STG.E desc[UR4][R2.64], R5 ;  /* 0x0000000502003986 */ /* 0x0003e8000c101904 */
[----:B------:R1:W-:Y:S02]  /*1170*/  @!P3 STG.E desc[UR4][R2.64], R7 ;  /* 0x000000070200b986 */ /* 0x0003e4000c101904 */
.L_x_13:
[----:B------:R-:W-:Y:S05]  /*1180*/  BSYNC.RECONVERGENT B0 ;  /* 0x0000000000007941 */ /* 0x000fea0003800200 */
.L_x_12:
[----:B01----:R-:W-:-:S05]  /*1190*/  VIADD R2, R15, 0x1 ;  /* 0x000000010f027836 */ /* 0x003fca0000000000 */
[----:B------:R-:W-:-:S13]  /*11a0*/  ISETP.GE.AND P1, PT, R2, UR7, PT ;  /* 0x0000000702007c0c */ /* 0x000fda000bf26270 */
[----:B------:R-:W-:Y:S05]  /*11b0*/  @P1 EXIT ;  /* 0x000000000000194d */ /* 0x000fea0003800000 */
[C---:B------:R-:W-:Y:S01]  /*11c0*/  VIADD R3, R15.reuse, 0x2 ;  /* 0x000000020f037836 */ /* 0x040fe20000000000 */
[----:B------:R-:W-:-:S04]  /*11d0*/  ISETP.LT.OR P3, PT, R15, RZ, P0 ;  /* 0x000000ff0f00720c */ /* 0x000fc80000761670 */
[----:B------:R-:W-:-:S04]  /*11e0*/  ISETP.GE.AND P1, PT, R3, UR7, PT ;  /* 0x0000000703007c0c */ /* 0x000fc8000bf26270 */
[----:B------:R-:W-:-:S05]  /*11f0*/  ISETP.LT.OR P1, PT, R15, -0x2, P1 ;  /* 0xfffffffe0f00780c */ /* 0x000fca0000f21670 */
[----:B------:R-:W0:Y:S01]  /*1200*/  @!P3 LDC.64 R4, c[0x0][0x380] ;  /* 0x0000e000ff04bb82 */ /* 0x000e220000000a00 */
[----:B------:R-:W-:-:S07]  /*1210*/  @!P3 IMAD.IADD R11, R15, 0x1, R0 ;  /* 0x000000010f0bb824 */ /* 0x000fce00078e0200 */
[----:B------:R-:W1:Y:S01]  /*1220*/  @!P1 LDC.64 R6, c[0x0][0x380] ;  /* 0x0000e000ff069b82 */ /* 0x000e620000000a00 */
[----:B--2---:R-:W-:Y:S02]  /*1230*/  @!P1 IMAD.IADD R9, R3, 0x1, R0 ;  /* 0x0000000103099824 */ /* 0x004fe400078e0200 */
[----:B0-----:R-:W-:-:S05]  /*1240*/  @!P3 IMAD.WIDE.U32 R4, R11, 0x4, R4 ;  /* 0x000000040b04b825 */ /* 0x001fca00078e0004 */
[----:B------:R0:W5:Y:S01]  /*1250*/  @!P3 LDG.E R11, desc[UR4][R4.64] ;  /* 0x00000004040bb981 */ /* 0x000162000c1e1900 */
[----:B-1----:R-:W-:-:S05]  /*1260*/  @!P1 IMAD.WIDE.U32 R6, R9, 0x4, R6 ;  /* 0x0000000409069825 */ /* 0x002fca00078e0006 */
[----:B------:R0:W5:Y:S01]  /*1270*/  @!P1 LDG.E R13, desc[UR4][R6.64] ;  /* 0x00000004060d9981 */ /* 0x000162000c1e1900 */
[----:B------:R-:W-:Y:S01]  /*1280*/  VIADD R2, R14, 0x2 ;  /* 0x000000020e027836 */ /* 0x000fe20000000000 */
[----:B------:R-:W-:Y:S04]  /*1290*/  BSSY.RECONVERGENT B0, `(.L_x_18) ;  /* 0x000001b000007945 */ /* 0x000fe80003800200 */
[----:B------:R-:W-:Y:S01]  /*12a0*/  ISETP.GE.U32.AND P5, PT, R2, UR7, PT ;  /* 0x0000000702007c0c */ /* 0x000fe2000bfa6070 */
[----:B------:R-:W-:Y:S01]  /*12b0*/  IMAD.MOV.U32 R2, RZ, RZ, RZ ;  /* 0x000000ffff027224 */ /* 0x000fe200078e00ff */
[----:B------:R-:W-:Y:S11]  /*12c0*/  @P4 BRA `(.L_x_19) ;  /* 0x00000000005c4947 */ /* 0x000ff60003800000 */
[C---:B------:R-:W-:Y:S01]  /*12d0*/  VIADD R21, R15.reuse, 0x2 ;  /* 0x000000020f157836 */ /* 0x040fe20000000000 */
[C---:B------:R-:W-:Y:S01]  /*12e0*/  ISETP.GE.AND P4, PT, R15.reuse, -0x1, PT ;  /* 0xffffffff0f00780c */ /* 0x040fe20003f86270 */
[----:B------:R-:W-:Y:S01]  /*12f0*/  IMAD R14, R14, UR7, RZ ;  /* 0x000000070e0e7c24 */ /* 0x000fe2000f8e02ff */
[----:B------:R-:W-:Y:S02]  /*1300*/  ISETP.LT.OR P0, PT, R15, RZ, P0 ;  /* 0x000000ff0f00720c */ /* 0x000fe40000701670 */
[----:B------:R-:W-:-:S04]  /*1310*/  ISETP.GE.AND P2, PT, R21, UR7, PT ;  /* 0x0000000715007c0c */ /* 0x000fc8000bf46270 */
[----:B------:R-:W-:-:S05]  /*1320*/  ISETP.LT.OR P2, PT, R15, -0x2, P2 ;  /* 0xfffffffe0f00780c */ /* 0x000fca0001741670 */
[----:B0-----:R-:W0:Y:S01]  /*1330*/  @P4 LDC.64 R6, c[0x0][0x380] ;  /* 0x0000e000ff064b82 */ /* 0x001e220000000a00 */
[----:B------:R-:W-:Y:S01]  /*1340*/  @P4 SHF.R.S32.HI R19, RZ, 0x1f, R15 ;  /* 0x0000001fff134819 */ /* 0x000fe2000001140f */
[C---:B------:R-:W-:Y:S01]  /*1350*/  @!P0 IMAD.IADD R17, R15.reuse, 0x1, R14 ;  /* 0x000000010f118824 */ /* 0x040fe200078e020e */
[----:B------:R-:W-:-:S04]  /*1360*/  @P4 IADD3 R10, P6, PT, R15, R14, RZ ;  /* 0x0000000e0f0a4210 */ /* 0x000fc80007fde0ff */
[C---:B------:R-:W-:Y:S01]  /*1370*/  @P4 LEA.HI.X.SX32 R19, R14.reuse, R19, 0x1, P6 ;  /* 0x000000130e134211 */ /* 0x040fe200030f0eff */
[----:B------:R-:W1:Y:S01]  /*1380*/  @!P0 LDC.64 R8, c[0x0][0x380] ;  /* 0x0000e000ff088b82 */ /* 0x000e620000000a00 */
[----:B------:R-:W-:-:S07]  /*1390*/  @!P2 IMAD.IADD R21, R14, 0x1, R21 ;  /* 0x000000010e15a824 */ /* 0x000fce00078e0215 */
[----:B------:R-:W2:Y:S01]  /*13a0*/  @!P2 LDC.64 R4, c[0x0][0x380] ;  /* 0x0000e000ff04ab82 */ /* 0x000ea20000000a00 */
[----:B0-----:R-:W-:-:S04]  /*13b0*/  @P4 LEA R6, P6, R10, R6, 0x2 ;  /* 0x000000060a064211 */ /* 0x001fc800078c10ff */
[----:B------:R-:W-:Y:S01]  /*13c0*/  @P4 LEA.HI.X R7, R10, R7, R19, 0x2, P6 ;  /* 0x000000070a074211 */ /* 0x000fe200030f1413 */
[----:B-1----:R-:W-:-:S05]  /*13d0*/  @!P0 IMAD.WIDE.U32 R8, R17, 0x4, R8 ;  /* 0x0000000411088825 */ /* 0x002fca00078e0008 */
[----:B------:R-:W3:Y:S04]  /*13e0*/  @P4 LDG.E R7, desc[UR4][R6.64+0x4] ;  /* 0x0000040406074981 */ /* 0x000ee8000c1e1900 */
[----:B------:R-:W3:Y:S01]  /*13f0*/  @!P0 LDG.E R2, desc[UR4][R8.64] ;  /* 0x0000000408028981 */ /* 0x000ee2000c1e1900 */
[----:B--2---:R-:W-:-:S06]  /*1400*/  @!P2 IMAD.WIDE.U32 R4, R21, 0x4, R4 ;  /* 0x000000041504a825 */ /* 0x004fcc00078e0004 */
[----:B------:R-:W2:Y:S01]  /*1410*/  @!P2 LDG.E R5, desc[UR4][R4.64] ;  /* 0x000000040405a981 */ /* 0x000ea2000c1e1900 */
[----:B---3--:R-:W-:-:S04]  /*1420*/  @P4 IMAD.IADD R2, R2, 0x1, R7 ;  /* 0x0000000102024824 */ /* 0x008fc800078e0207 */
[----:B--2---:R-:W-:-:S07]  /*1430*/  @!P2 IMAD.IADD R2, R2, 0x1, R5 ;  /* 0x000000010202a824 */ /* 0x004fce00078e0205 */
.L_x_19:
[----:B------:R-:W-:Y:S05]  /*1440*/  BSYNC.RECONVERGENT B0 ;  /* 0x0000000000007941 */ /* 0x000fea0003800200 */
.L_x_18:
[----:B-----5:R-:W-:Y:S01]  /*1450*/  @!P3 IMAD.IADD R2, R2, 0x1, R11 ;  /* 0x000000010202b824 */ /* 0x020fe200078e020b */
[----:B------:R-:W-:Y:S03]  /*1460*/  BSSY.RECONVERGENT B0, `(.L_x_20) ;  /* 0x0000017000007945 */ /* 0x000fe60003800200 */
[----:B------:R-:W-:Y:S01]  /*1470*/  @!P1 IMAD.IADD R2, R2, 0x1, R13 ;  /* 0x0000000102029824 */ /* 0x000fe200078e020d */
[----:B------:R-:W-:Y:S06]  /*1480*/  @P5 BRA `(.L_x_21) ;  /* 0x0000000000505947 */ /* 0x000fec0003800000 */
[----:B------:R-:W-:Y:S01]  /*1490*/  ISETP.GE.AND P0, PT, R15, -0x1, PT ;  /* 0xffffffff0f00780c */ /* 0x000fe20003f06270 */
[----:B------:R-:W1:Y:S01]  /*14a0*/  @!P3 LDC.64 R8, c[0x0][0x380] ;  /* 0x0000e000ff08bb82 */ /* 0x000e620000000a00 */
[----:B------:R-:W-:-:S04]  /*14b0*/  VIADD R10, R0, UR7 ;  /* 0x00000007000a7c36 */ /* 0x000fc80008000000 */
[--C-:B------:R-:W-:Y:S02]  /*14c0*/  @!P3 IMAD.IADD R11, R15, 0x1, R10.reuse ;  /* 0x000000010f0bb824 */ /* 0x100fe400078e020a */
[--C-:B------:R-:W-:Y:S01]  /*14d0*/  @!P1 IMAD.IADD R3, R3, 0x1, R10.reuse ;  /* 0x0000000103039824 */ /* 0x100fe200078e020a */
[----:B0-----:R-:W0:Y:S04]  /*14e0*/  @!P1 LDC.64 R4, c[0x0][0x380] ;  /* 0x0000e000ff049b82 */ /* 0x001e280000000a00 */
[----:B------:R-:W-:Y:S02]  /*14f0*/  @P0 SHF.R.S32.HI R12, RZ, 0x1f, R10 ;  /* 0x0000001fff0c0819 */ /* 0x000fe4000001140a */
[C---:B------:R-:W-:Y:S02]  /*1500*/  @P0 IADD3 R13, P2, PT, R15.reuse, R10, RZ ;  /* 0x0000000a0f0d0210 */ /* 0x040fe40007f5e0ff */
[----:B------:R-:W2:Y:S02]  /*1510*/  @P0 LDC.64 R6, c[0x0][0x380] ;  /* 0x0000e000ff060b82 */ /* 0x000ea40000000a00 */
[----:B------:R-:W-:Y:S01]  /*1520*/  @P0 LEA.HI.X.SX32 R12, R15, R12, 0x1, P2 ;  /* 0x0000000c0f0c0211 */ /* 0x000fe200010f0eff */
[----:B-1----:R-:W-:-:S06]  /*1530*/  @!P3 IMAD.WIDE.U32 R8, R11, 0x4, R8 ;  /* 0x000000040b08b825 */ /* 0x002fcc00078e0008 */
[----:B------:R-:W3:Y:S01]  /*1540*/  @!P3 LDG.E R9, desc[UR4][R8.64] ;  /* 0x000000040809b981 */ /* 0x000ee2000c1e1900 */
[----:B0-----:R-:W-:-:S06]  /*1550*/  @!P1 IMAD.WIDE.U32 R4, R3, 0x4, R4 ;  /* 0x0000000403049825 */ /* 0x001fcc00078e0004 */
[----:B------:R-:W4:Y:S01]  /*1560*/  @!P1 LDG.E R5, desc[UR4][R4.64] ;  /* 0x0000000404059981 */ /* 0x000f22000c1e1900 */
[----:B--2---:R-:W-:-:S04]  /*1570*/  @P0 LEA R6, P2, R13, R6, 0x2 ;  /* 0x000000060d060211 */ /* 0x004fc800078410ff */
[----:B------:R-:W-:-:S06]  /*1580*/  @P0 LEA.HI.X R7, R13, R7, R12, 0x2, P2 ;  /* 0x000000070d070211 */ /* 0x000fcc00010f140c */
[----:B------:R-:W2:Y:S01]  /*1590*/  @P0 LDG.E R7, desc[UR4][R6.64+0x4] ;  /* 0x0000040406070981 */ /* 0x000ea2000c1e1900 */
[----:B---3--:R-:W-:-:S04]  /*15a0*/  @!P3 IMAD.IADD R2, R2, 0x1, R9 ;  /* 0x000000010202b824 */ /* 0x008fc800078e0209 */
[----:B--2---:R-:W-:-:S04]  /*15b0*/  @P0 IMAD.IADD R2, R2, 0x1, R7 ;  /* 0x0000000102020824 */ /* 0x004fc800078e0207 */
[----:B----4-:R-:W-:-:S07]  /*15c0*/  @!P1 IMAD.IADD R2, R2, 0x1, R5 ;  /* 0x0000000102029824 */ /* 0x010fce00078e0205 */
.L_x_21:
[----:B------:R-:W-:Y:S05]  /*15d0*/  BSYNC.RECONVERGENT B0 ;  /* 0x0000000000007941 */ /* 0x000fea0003800200 */
.L_x_20:
[----:B------:R-:W1:Y:S01]  /*15e0*/  LDCU.64 UR8, c[0x0][0x380] ;  /* 0x00007000ff0877ac */ /* 0x000e620008000a00 */
[----:B0-----:R-:W-:Y:S02]  /*15f0*/  SHF.R.S32.HI R4, RZ, 0x1f, R0 ;  /* 0x0000001fff047819 */ /* 0x001fe40000011400 */
[----:B------:R-:W-:-:S04]  /*1600*/  IADD3 R0, P0, PT, R15, R0, RZ ;  /* 0x000000000f007210 */ /* 0x000fc80007f1e0ff */
[----:B------:R-:W-:Y:S01]  /*1610*/  LEA.HI.X.SX32 R15, R15, R4, 0x1, P0 ;  /* 0x000000040f0f7211 */ /* 0x000fe200000f0eff */
[----:B------:R-:W-:-:S03]  /*1620*/  IMAD.SHL.U32 R9, R0, 0x4, RZ ;  /* 0x0000000400097824 */ /* 0x000fc600078e00ff */
[----:B------:R-:W-:Y:S02]  /*1630*/  SHF.L.U64.HI R8, R0, 0x2, R15 ;  /* 0x0000000200087819 */ /* 0x000fe4000001020f */
[----:B-1----:R-:W-:-:S04]  /*1640*/  IADD3 R4, P0, PT, R9, UR8, RZ ;  /* 0x0000000809047c10 */ /* 0x002fc8000ff1e0ff */
[----:B------:R-:W-:-:S05]  /*1650*/  IADD3.X R5, PT, PT, R8, UR9, RZ, P0, !PT ;  /* 0x0000000908057c10 */ /* 0x000fca00087fe4ff */
[----:B------:R-:W2:Y:S02]  /*1660*/  LDG.E R4, desc[UR4][R4.64+0x4] ;  /* 0x0000040404047981 */ /* 0x000ea4000c1e1900 */
[----:B--2---:R-:W-:-:S13]  /*1670*/  ISETP.NE.AND P0, PT, R4, 0x1, PT ;  /* 0x000000010400780c */ /* 0x004fda0003f05270 */
[----:B------:R-:W0:Y:S01]  /*1680*/  @P0 LDC.64 R6, c[0x0][0x388] ;  /* 0x0000e200ff060b82 */ /* 0x000e220000000a00 */
[----:B------:R-:W-:-:S04]  /*1690*/  @P0 ISETP.NE.AND P1, PT, R2, 0x3, PT ;  /* 0x000000030200080c */ /* 0x000fc80003f25270 */
[----:B------:R-:W-:Y:S02]  /*16a0*/  @P0 SEL R3, RZ, 0x1, P1 ;  /* 0x00000001ff030807 */ /* 0x000fe40000800000 */
[----:B0-----:R-:W-:-:S05]  /*16b0*/  @P0 IADD3 R6, P2, PT, R9, R6, RZ ;  /* 0x0000000609060210 */ /* 0x001fca0007f5e0ff */
[----:B------:R-:W-:-:S05]  /*16c0*/  @P0 IMAD.X R7, R8, 0x1, R7, P2 ;  /* 0x0000000108070824 */ /* 0x000fca00010e0607 */
[----:B------:R0:W-:Y:S01]  /*16d0*/  @P0 STG.E desc[UR4][R6.64+0x4], R3 ;  /* 0x0000040306000986 */ /* 0x0001e2000c101904 */
[----:B------:R-:W-:Y:S05]  /*16e0*/  @P0 EXIT ;  /* 0x000000000000094d */ /* 0x000fea0003800000 */
[----:B------:R-:W1:Y:S01]  /*16f0*/  LDCU.64 UR6, c[0x0][0x388] ;  /* 0x00007100ff0677ac */ /* 0x000e620008000a00 */
[----:B------:R-:W-:-:S04]  /*1700*/  LOP3.LUT R0, R2, 0xfffffffe, RZ, 0xc0, !PT ;  /* 0xfffffffe02007812 */ /* 0x000fc800078ec0ff */
[----:B------:R-:W-:-:S04]  /*1710*/  ISETP.NE.AND P0, PT, R0, 0x2, PT ;  /* 0x000000020000780c */ /* 0x000fc80003f05270 */
[----:B------:R-:W-:Y:S02]  /*1720*/  SEL R5, RZ, 0x1, P0 ;  /* 0x00000001ff057807 */ /* 0x000fe40000000000 */
[----:B-1----:R-:W-:-:S04]  /*1730*/  IADD3 R2, P1, PT, R9, UR6, RZ ;  /* 0x0000000609027c10 */ /* 0x002fc8000ff3e0ff */
[----:B0-----:R-:W-:-:S05]  /*1740*/  IADD3.X R3, PT, PT, R8, UR7, RZ, P1, !PT ;  /* 0x0000000708037c10 */ /* 0x001fca0008ffe4ff */
[----:B------:R-:W-:Y:S01]  /*1750*/  STG.E desc[UR4][R2.64+0x4], R5 ;  /* 0x0000040502007986 */ /* 0x000fe2000c101904 */
[----:B------:R-:W-:Y:S05]  /*1760*/  EXIT ;  /* 0x000000000000794d */ /* 0x000fea0003800000 */
.L_x_22:
[----:B------:R-:W-:-:S00]  /*1770*/  BRA `(.L_x_22) ;  /* 0xfffffffc00fc7947 */ /* 0x000fc0000383ffff */
[----:B------:R-:W-:-:S00]  /*1780*/  NOP ;  /* 0x0000000000007918 */ /* 0x000fc00000000000 */
[----:B------:R-:W-:-:S00]  /*1790*/  NOP ;  /* 0x0000000000007918 */ /* 0x000fc00000000000 */
[----:B------:R-:W-:-:S00]  /*17a0*/  NOP ;  /* 0x0000000000007918 */ /* 0x000fc00000000000 */
[----:B------:R-:W-:-:S00]  /*17b0*/  NOP ;  /* 0x0000000000007918 */ /* 0x000fc00000000000 */
[----:B------:R-:W-:-:S00]  /*17c0*/  NOP ;  /* 0x0000000000007918 */ /* 0x000fc00000000000 */
[----:B------:R-:W-:-:S00]  /*17d0*/  NOP ;  /* 0x0000000000007918 */ /* 0x000fc00000000000 */
[----:B------:R-:W-:-:S00]  /*17e0*/  NOP ;  /* 0x0000000000007918 */ /* 0x000fc00000000000 */
[----:B------:R-:W-:-:S00]  /*17f0*/  NOP ;  /* 0x0000000000007918 */ /* 0x000fc00000000000 */
.L_x_23:


//--------------------- .nv.shared.reserved.0     --------------------------
	.section	.nv.shared.reserved.0,"aw",@nobits
	.weak		__nv_reservedSMEM_offset_0_alias
	.size		__nv_reservedSMEM_offset_0_alias, 0, 64
	.other		__nv_reservedSMEM_offset_0_alias,@"STO_CUDA_RESERVED_SHARED STV_DEFAULT"
__nv_reservedSMEM_offset_0_alias:
	.zero		0
	.zero		64


//--------------------- .nv.constant0._Z16gameOfLifeKernelPiS_i --------------------------
	.section	.nv.constant0._Z16gameOfLifeKernelPiS_i,"a",@progbits
	.sectionflags	@""
	.align	4
.nv.constant0._Z16gameOfLifeKernelPiS_i:
	.zero		916


//--------------------- SYMBOLS --------------------------

	.type		.nv.reservedSmem.offset0,@object
	.size		.nv.reservedSmem.offset0,0x4
